	.headerflags	@"EF_CUDA_TEXMODE_UNIFIED EF_CUDA_64BIT_ADDRESS EF_CUDA_ACCELERATORS EF_CUDA_SM90 EF_CUDA_VIRTUAL_SM(EF_CUDA_SM90)"
	.elftype	@"ET_EXEC"


//--------------------- .nv.info                  --------------------------
	.section	.nv.info,"",@"SHT_CUDA_INFO"
	.align	4


	//----- nvinfo : EIATTR_REGCOUNT
	.align		4
        /*0000*/ 	.byte	0x04, 0x2f
        /*0002*/ 	.short	(.L_1 - .L_0)
	.align		4
.L_0:
        /*0004*/ 	.word	index@(triton_mm)
        /*0008*/ 	.word	0x000000cb


	//----- nvinfo : EIATTR_MIN_STACK_SIZE
	.align		4
.L_1:
        /*000c*/ 	.byte	0x04, 0x12
        /*000e*/ 	.short	(.L_3 - .L_2)
	.align		4
.L_2:
        /*0010*/ 	.word	index@(triton_mm)
        /*0014*/ 	.word	0x00000000


	//----- nvinfo : EIATTR_FRAME_SIZE
	.align		4
.L_3:
        /*0018*/ 	.byte	0x04, 0x11
        /*001a*/ 	.short	(.L_5 - .L_4)
	.align		4
.L_4:
        /*001c*/ 	.word	index@(triton_mm)
        /*0020*/ 	.word	0x00000000


	//----- nvinfo : EIATTR_MIN_STACK_SIZE
	.align		4
.L_5:
        /*0024*/ 	.byte	0x04, 0x12
        /*0026*/ 	.short	(.L_7 - .L_6)
	.align		4
.L_6:
        /*0028*/ 	.word	index@(triton_mm)
        /*002c*/ 	.word	0x00000000
.L_7:


//--------------------- .nv.info.triton_mm        --------------------------
	.section	.nv.info.triton_mm,"",@"SHT_CUDA_INFO"
	.sectionflags	@""
	.align	4


	//----- nvinfo : EIATTR_CUDA_API_VERSION
	.align		4
        /*0000*/ 	.byte	0x04, 0x37
        /*0002*/ 	.short	(.L_9 - .L_8)
.L_8:
        /*0004*/ 	.word	0x0000007c


	//----- nvinfo : EIATTR_KPARAM_INFO
	.align		4
.L_9:
        /*0008*/ 	.byte	0x04, 0x17
        /*000a*/ 	.short	(.L_11 - .L_10)
.L_10:
        /*000c*/ 	.word	0x00000000
        /*0010*/ 	.short	0x0003
        /*0012*/ 	.short	0x0018
        /*0014*/ 	.byte	0x00, 0xf0, 0x11, 0x00


	//----- nvinfo : EIATTR_KPARAM_INFO
	.align		4
.L_11:
        /*0018*/ 	.byte	0x04, 0x17
        /*001a*/ 	.short	(.L_13 - .L_12)
.L_12:
        /*001c*/ 	.word	0x00000000
        /*0020*/ 	.short	0x0002
        /*0022*/ 	.short	0x0010
        /*0024*/ 	.byte	0x00, 0xf0, 0x21, 0x00


	//----- nvinfo : EIATTR_KPARAM_INFO
	.align		4
.L_13:
        /*0028*/ 	.byte	0x04, 0x17
        /*002a*/ 	.short	(.L_15 - .L_14)
.L_14:
        /*002c*/ 	.word	0x00000000
        /*0030*/ 	.short	0x0001
        /*0032*/ 	.short	0x0008
        /*0034*/ 	.byte	0x00, 0xf0, 0x21, 0x00


	//----- nvinfo : EIATTR_KPARAM_INFO
	.align		4
.L_15:
        /*0038*/ 	.byte	0x04, 0x17
        /*003a*/ 	.short	(.L_17 - .L_16)
.L_16:
        /*003c*/ 	.word	0x00000000
        /*0040*/ 	.short	0x0000
        /*0042*/ 	.short	0x0000
        /*0044*/ 	.byte	0x00, 0xf0, 0x21, 0x00


	//----- nvinfo : EIATTR_SPARSE_MMA_MASK
	.align		4
.L_17:
        /*0048*/ 	.byte	0x03, 0x50
        /*004a*/ 	.short	0x0000


	//----- nvinfo : EIATTR_MAXREG_COUNT
	.align		4
        /*004c*/ 	.byte	0x03, 0x1b
        /*004e*/ 	.short	0x00ff


	//----- nvinfo : EIATTR_COOP_GROUP_MASK_REGIDS
	.align		4
        /*0050*/ 	.byte	0x04, 0x29
        /*0052*/ 	.short	(.L_19 - .L_18)


	//   ....[0]....
.L_18:
        /*0054*/ 	.word	0xffffffff


	//----- nvinfo : EIATTR_COOP_GROUP_INSTR_OFFSETS
	.align		4
.L_19:
        /*0058*/ 	.byte	0x04, 0x28
        /*005a*/ 	.short	(.L_21 - .L_20)


	//   ....[0]....
.L_20:
        /*005c*/ 	.word	0x00001a50


	//----- nvinfo : EIATTR_EXIT_INSTR_OFFSETS
	.align		4
.L_21:
        /*0060*/ 	.byte	0x04, 0x1c
        /*0062*/ 	.short	(.L_23 - .L_22)


	//   ....[0]....
.L_22:
        /*0064*/ 	.word	0x00000040


	//   ....[1]....
        /*0068*/ 	.word	0x00003190


	//   ....[2]....
        /*006c*/ 	.word	0x000031e0


	//----- nvinfo : EIATTR_MAX_THREADS
	.align		4
.L_23:
        /*0070*/ 	.byte	0x04, 0x05
        /*0072*/ 	.short	(.L_25 - .L_24)
.L_24:
        /*0074*/ 	.word	0x00000080
        /*0078*/ 	.word	0x00000001
        /*007c*/ 	.word	0x00000001


	//----- nvinfo : EIATTR_CBANK_PARAM_SIZE
	.align		4
.L_25:
        /*0080*/ 	.byte	0x03, 0x19
        /*0082*/ 	.short	0x001c


	//----- nvinfo : EIATTR_PARAM_CBANK
	.align		4
        /*0084*/ 	.byte	0x04, 0x0a
        /*0086*/ 	.short	(.L_27 - .L_26)
	.align		4
.L_26:
        /*0088*/ 	.word	index@(.nv.constant0.triton_mm)
        /*008c*/ 	.short	0x0210
        /*008e*/ 	.short	0x001c


	//----- nvinfo : EIATTR_SW_WAR
	.align		4
.L_27:
        /*0090*/ 	.byte	0x04, 0x36
        /*0092*/ 	.short	(.L_29 - .L_28)
.L_28:
        /*0094*/ 	.word	0x00000008
.L_29:


//--------------------- .nv.callgraph             --------------------------
	.section	.nv.callgraph,"",@"SHT_CUDA_CALLGRAPH"
	.align	4
	.sectionentsize	8
	.align		4
        /*0000*/ 	.word	0x00000000
	.align		4
        /*0004*/ 	.word	0xffffffff
	.align		4
        /*0008*/ 	.word	0x00000000
	.align		4
        /*000c*/ 	.word	0xfffffffe
	.align		4
        /*0010*/ 	.word	0x00000000
	.align		4
        /*0014*/ 	.word	0xfffffffd
	.align		4
        /*0018*/ 	.word	0x00000000
	.align		4
        /*001c*/ 	.word	0xfffffffc


//--------------------- .text.triton_mm           --------------------------
	.section	.text.triton_mm,"ax",@progbits
	.sectionflags	@"SHF_BARRIERS=1"
	.align	128
        .global         triton_mm
        .type           triton_mm,@function
        .size           triton_mm,(.L_x_2 - triton_mm)
        .other          triton_mm,@"STO_CUDA_ENTRY STV_DEFAULT"
triton_mm:
.text.triton_mm:
[----:B------:R-:W1:Y:S02]  /*0000*/  LDC R1, c[0x0][0x28] ;  /* 0x00000a00ff017b82 */ /* 0x000e640000000800 */
[----:B------:R-:W2:Y:S02]  /*0010*/  LDC R0, c[0x0][0x228] ;  /* 0x00008a00ff007b82 */ /* 0x000ea40000000800 */
[----:B--2---:R-:W-:-:S05]  /*0020*/  IMAD R2, R0, 0xc00, RZ ;  /* 0x00000c0000027824 */ /* 0x004fca00078e02ff */
[----:B------:R-:W-:-:S13]  /*0030*/  ISETP.NE.AND P0, PT, R2, RZ, PT ;  /* 0x000000ff0200720c */ /* 0x000fda0003f05270 */
[----:B------:R-:W-:Y:S05]  /*0040*/  @!P0 EXIT ;  /* 0x000000000000894d */ /* 0x000fea0003800000 */
[----:B------:R-:W2:Y:S01]  /*0050*/  S2R R10, SR_CTAID.X ;  /* 0x00000000000a7919 */ /* 0x000ea20000002500 */
[----:B------:R-:W-:Y:S01]  /*0060*/  VIADD R2, R0, 0x7f ;  /* 0x0000007f00027836 */ /* 0x000fe20000000000 */
[----:B------:R-:W-:Y:S01]  /*0070*/  IABS R36, R0 ;  /* 0x0000000000247213 */ /* 0x000fe20000000000 */
[----:B------:R-:W3:Y:S01]  /*0080*/  S2UR UR4, SR_CgaCtaId ;  /* 0x00000000000479c3 */ /* 0x000ee20000008800 */
[----:B------:R-:W-:Y:S01]  /*0090*/  UMOV UR24, 0x400 ;  /* 0x0000040000187882 */ /* 0x000fe20000000000 */
[----:B------:R-:W-:Y:S01]  /*00a0*/  ULDC.64 UR30, c[0x0][0x208] ;  /* 0x00008200001e7ab9 */ /* 0x000fe20000000a00 */
[----:B------:R-:W-:Y:S02]  /*00b0*/  SHF.R.S32.HI R3, RZ, 0x1f, R2 ;  /* 0x0000001fff037819 */ /* 0x000fe40000011402 */
[----:B------:R-:W-:Y:S02]  /*00c0*/  CS2R R88, SRZ ;  /* 0x0000000000587805 */ /* 0x000fe4000001ff00 */
[----:B------:R-:W-:-:S02]  /*00d0*/  CS2R R90, SRZ ;  /* 0x00000000005a7805 */ /* 0x000fc4000001ff00 */
[----:B------:R-:W-:Y:S02]  /*00e0*/  CS2R R92, SRZ ;  /* 0x00000000005c7805 */ /* 0x000fe4000001ff00 */
[----:B------:R-:W-:Y:S01]  /*00f0*/  LEA.HI R3, R3, R2, RZ, 0x7 ;  /* 0x0000000203037211 */ /* 0x000fe200078f38ff */
[----:B------:R-:W4:Y:S01]  /*0100*/  LDC.64 R52, c[0x0][0x218] ;  /* 0x00008600ff347b82 */ /* 0x000f220000000a00 */
[----:B------:R-:W-:Y:S02]  /*0110*/  CS2R R94, SRZ ;  /* 0x00000000005e7805 */ /* 0x000fe4000001ff00 */
[----:B------:R-:W-:Y:S02]  /*0120*/  CS2R R96, SRZ ;  /* 0x0000000000607805 */ /* 0x000fe4000001ff00 */
[----:B------:R-:W-:Y:S02]  /*0130*/  CS2R R98, SRZ ;  /* 0x0000000000627805 */ /* 0x000fe4000001ff00 */
[----:B------:R-:W-:-:S02]  /*0140*/  CS2R R100, SRZ ;  /* 0x0000000000647805 */ /* 0x000fc4000001ff00 */
[----:B------:R-:W-:Y:S02]  /*0150*/  CS2R R102, SRZ ;  /* 0x0000000000667805 */ /* 0x000fe4000001ff00 */
[----:B------:R-:W-:Y:S02]  /*0160*/  CS2R R104, SRZ ;  /* 0x0000000000687805 */ /* 0x000fe4000001ff00 */
        /* <DEDUP_REMOVED lines=8> */
[----:B------:R-:W-:Y:S01]  /*01f0*/  CS2R R122, SRZ ;  /* 0x00000000007a7805 */ /* 0x000fe2000001ff00 */
[----:B---3--:R-:W-:Y:S01]  /*0200*/  UPRMT UR24, UR4, 0x654, UR24 ;  /* 0x0000065404187896 */ /* 0x008fe20008000018 */
[----:B------:R-:W-:-:S02]  /*0210*/  CS2R R124, SRZ ;  /* 0x00000000007c7805 */ /* 0x000fc4000001ff00 */
[----:B------:R-:W-:Y:S02]  /*0220*/  CS2R R126, SRZ ;  /* 0x00000000007e7805 */ /* 0x000fe4000001ff00 */
[----:B------:R-:W-:Y:S02]  /*0230*/  CS2R R128, SRZ ;  /* 0x0000000000807805 */ /* 0x000fe4000001ff00 */
[----:B------:R-:W-:Y:S01]  /*0240*/  CS2R R130, SRZ ;  /* 0x0000000000827805 */ /* 0x000fe2000001ff00 */
[C---:B--2---:R-:W-:Y:S01]  /*0250*/  IMAD.HI R4, R10.reuse, 0x2aaaaaab, RZ ;  /* 0x2aaaaaab0a047827 */ /* 0x044fe200078e02ff */
[----:B------:R-:W-:Y:S02]  /*0260*/  ISETP.GE.AND P1, PT, R10, RZ, PT ;  /* 0x000000ff0a00720c */ /* 0x000fe40003f26270 */
[----:B------:R-:W-:Y:S02]  /*0270*/  CS2R R132, SRZ ;  /* 0x0000000000847805 */ /* 0x000fe4000001ff00 */
[----:B------:R-:W-:-:S02]  /*0280*/  CS2R R134, SRZ ;  /* 0x0000000000867805 */ /* 0x000fc4000001ff00 */
[----:B------:R-:W-:Y:S02]  /*0290*/  CS2R R136, SRZ ;  /* 0x0000000000887805 */ /* 0x000fe4000001ff00 */
[----:B------:R-:W-:Y:S02]  /*02a0*/  SHF.R.U32.HI R5, RZ, 0x1f, R4 ;  /* 0x0000001fff057819 */ /* 0x000fe40000011604 */
[----:B------:R-:W-:Y:S02]  /*02b0*/  CS2R R138, SRZ ;  /* 0x00000000008a7805 */ /* 0x000fe4000001ff00 */
[----:B------:R-:W-:Y:S02]  /*02c0*/  CS2R R140, SRZ ;  /* 0x00000000008c7805 */ /* 0x000fe4000001ff00 */
[----:B------:R-:W-:Y:S02]  /*02d0*/  CS2R R142, SRZ ;  /* 0x00000000008e7805 */ /* 0x000fe4000001ff00 */
[----:B------:R-:W-:-:S02]  /*02e0*/  LEA.HI.SX32 R5, R4, R5, 0x1b ;  /* 0x0000000504057211 */ /* 0x000fc400078fdaff */
[----:B------:R-:W-:Y:S02]  /*02f0*/  CS2R R144, SRZ ;  /* 0x0000000000907805 */ /* 0x000fe4000001ff00 */
[----:B------:R-:W-:Y:S02]  /*0300*/  CS2R R146, SRZ ;  /* 0x0000000000927805 */ /* 0x000fe4000001ff00 */
[----:B------:R-:W-:Y:S02]  /*0310*/  CS2R R148, SRZ ;  /* 0x0000000000947805 */ /* 0x000fe4000001ff00 */
[----:B------:R-:W-:Y:S01]  /*0320*/  CS2R R150, SRZ ;  /* 0x0000000000967805 */ /* 0x000fe2000001ff00 */
[----:B------:R-:W-:Y:S01]  /*0330*/  IMAD.SHL.U32 R4, R5, 0x8, RZ ;  /* 0x0000000805047824 */ /* 0x000fe200078e00ff */
[----:B------:R-:W-:Y:S02]  /*0340*/  CS2R R68, SRZ ;  /* 0x0000000000447805 */ /* 0x000fe4000001ff00 */
[----:B------:R-:W-:-:S02]  /*0350*/  CS2R R70, SRZ ;  /* 0x0000000000467805 */ /* 0x000fc4000001ff00 */
[----:B------:R-:W-:Y:S02]  /*0360*/  CS2R R72, SRZ ;  /* 0x0000000000487805 */ /* 0x000fe4000001ff00 */
[----:B------:R-:W-:Y:S02]  /*0370*/  CS2R R74, SRZ ;  /* 0x00000000004a7805 */ /* 0x000fe4000001ff00 */
[----:B------:R-:W-:Y:S02]  /*0380*/  LEA.HI.SX32 R3, R3, -R4, 0x19 ;  /* 0x8000000403037211 */ /* 0x000fe400078fcaff */
[----:B------:R-:W-:Y:S02]  /*0390*/  CS2R R76, SRZ ;  /* 0x00000000004c7805 */ /* 0x000fe4000001ff00 */
[----:B------:R-:W-:Y:S02]  /*03a0*/  CS2R R78, SRZ ;  /* 0x00000000004e7805 */ /* 0x000fe4000001ff00 */
[----:B------:R-:W-:-:S02]  /*03b0*/  CS2R R80, SRZ ;  /* 0x0000000000507805 */ /* 0x000fc4000001ff00 */
[----:B------:R-:W-:Y:S02]  /*03c0*/  VIMNMX R6, R3, 0x8, PT ;  /* 0x0000000803067848 */ /* 0x000fe40003fe0100 */
[----:B------:R-:W-:Y:S02]  /*03d0*/  CS2R R82, SRZ ;  /* 0x0000000000527805 */ /* 0x000fe4000001ff00 */
[----:B------:R-:W-:Y:S02]  /*03e0*/  CS2R R84, SRZ ;  /* 0x0000000000547805 */ /* 0x000fe4000001ff00 */
[----:B------:R-:W-:Y:S02]  /*03f0*/  CS2R R86, SRZ ;  /* 0x0000000000567805 */ /* 0x000fe4000001ff00 */
[-C--:B------:R-:W-:Y:S01]  /*0400*/  IABS R12, R6.reuse ;  /* 0x00000006000c7213 */ /* 0x080fe20000000000 */
[----:B------:R-:W-:Y:S01]  /*0410*/  UMOV UR25, 0x1 ;  /* 0x0000000100197882 */ /* 0x000fe20000000000 */
[----:B------:R-:W-:Y:S01]  /*0420*/  IABS R8, R6 ;  /* 0x0000000600087213 */ /* 0x000fe20000000000 */
[----:B------:R-:W-:Y:S01]  /*0430*/  UMOV UR26, 0xffffffff ;  /* 0xffffffff001a7882 */ /* 0x000fe20000000000 */
[----:B------:R-:W2:Y:S01]  /*0440*/  I2F.RP R7, R12 ;  /* 0x0000000c00077306 */ /* 0x000ea20000209400 */
[----:B------:R-:W-:Y:S01]  /*0450*/  UMOV UR4, URZ ;  /* 0x0000003f00047c82 */ /* 0x000fe20008000000 */
[----:B------:R-:W-:Y:S01]  /*0460*/  UMOV UR5, URZ ;  /* 0x0000003f00057c82 */ /* 0x000fe20008000000 */
[----:B------:R-:W-:-:S05]  /*0470*/  IMAD.MOV R14, RZ, RZ, -R8 ;  /* 0x000000ffff0e7224 */ /* 0x000fca00078e0a08 */
[----:B------:R-:W3:Y:S08]  /*0480*/  I2F.RP R8, R36 ;  /* 0x0000002400087306 */ /* 0x000ef00000209400 */
[----:B--2---:R-:W2:Y:S08]  /*0490*/  MUFU.RCP R7, R7 ;  /* 0x0000000700077308 */ /* 0x004eb00000001000 */
[----:B---3--:R-:W-:Y:S01]  /*04a0*/  MUFU.RCP R8, R8 ;  /* 0x0000000800087308 */ /* 0x008fe20000001000 */
[----:B--2---:R-:W-:Y:S01]  /*04b0*/  VIADD R2, R7, 0xffffffe ;  /* 0x0ffffffe07027836 */ /* 0x004fe20000000000 */
[----:B------:R-:W-:-:S06]  /*04c0*/  IABS R7, R10 ;  /* 0x0000000a00077213 */ /* 0x000fcc0000000000 */
[----:B------:R2:W3:Y:S02]  /*04d0*/  F2I.FTZ.U32.TRUNC.NTZ R3, R2 ;  /* 0x0000000200037305 */ /* 0x0004e4000021f000 */
[----:B--2---:R-:W-:Y:S02]  /*04e0*/  IMAD.MOV.U32 R2, RZ, RZ, RZ ;  /* 0x000000ffff027224 */ /* 0x004fe400078e00ff */
[----:B---3--:R-:W-:-:S04]  /*04f0*/  IMAD.MOV R9, RZ, RZ, -R3 ;  /* 0x000000ffff097224 */ /* 0x008fc800078e0a03 */
[----:B------:R-:W-:-:S04]  /*0500*/  IMAD R9, R9, R12, RZ ;  /* 0x0000000c09097224 */ /* 0x000fc800078e02ff */
[----:B------:R-:W-:-:S04]  /*0510*/  IMAD.HI.U32 R3, R3, R9, R2 ;  /* 0x0000000903037227 */ /* 0x000fc800078e0002 */
[----:B------:R-:W-:Y:S02]  /*0520*/  IMAD R9, R5, -0xc0, R10 ;  /* 0xffffff4005097824 */ /* 0x000fe400078e020a */
[----:B------:R-:W-:-:S03]  /*0530*/  IMAD.HI.U32 R2, R3, R7, RZ ;  /* 0x0000000703027227 */ /* 0x000fc600078e00ff */
[----:B------:R-:W-:Y:S01]  /*0540*/  IABS R10, R9 ;  /* 0x00000009000a7213 */ /* 0x000fe20000000000 */
[----:B------:R-:W-:Y:S02]  /*0550*/  IMAD R7, R2, R14, R7 ;  /* 0x0000000e02077224 */ /* 0x000fe400078e0207 */
[----:B------:R-:W2:Y:S01]  /*0560*/  S2R R2, SR_TID.X ;  /* 0x0000000000027919 */ /* 0x000ea20000002100 */
[----:B------:R-:W-:Y:S01]  /*0570*/  VIADD R5, R8, 0xffffffe ;  /* 0x0ffffffe08057836 */ /* 0x000fe20000000000 */
[----:B------:R-:W-:Y:S01]  /*0580*/  LOP3.LUT R8, RZ, R6, RZ, 0x33, !PT ;  /* 0x00000006ff087212 */ /* 0x000fe200078e33ff */
[----:B------:R-:W-:Y:S01]  /*0590*/  IMAD.HI.U32 R3, R3, R10, RZ ;  /* 0x0000000a03037227 */ /* 0x000fe200078e00ff */
[----:B------:R-:W-:-:S03]  /*05a0*/  ISETP.GT.U32.AND P0, PT, R12, R7, PT ;  /* 0x000000070c00720c */ /* 0x000fc60003f04070 */
[----:B------:R-:W3:Y:S01]  /*05b0*/  F2I.FTZ.U32.TRUNC.NTZ R5, R5 ;  /* 0x0000000500057305 */ /* 0x000ee2000021f000 */
[----:B------:R-:W-:-:S05]  /*05c0*/  IMAD R10, R3, R14, R10 ;  /* 0x0000000e030a7224 */ /* 0x000fca00078e020a */
[----:B------:R-:W-:-:S04]  /*05d0*/  ISETP.GT.U32.AND P2, PT, R12, R10, PT ;  /* 0x0000000a0c00720c */ /* 0x000fc80003f44070 */
[----:B------:R-:W-:-:S05]  /*05e0*/  @!P0 IMAD.IADD R7, R7, 0x1, -R12 ;  /* 0x0000000107078824 */ /* 0x000fca00078e0a0c */
[----:B------:R-:W-:Y:S01]  /*05f0*/  ISETP.GT.U32.AND P0, PT, R12, R7, PT ;  /* 0x000000070c00720c */ /* 0x000fe20003f04070 */
[----:B---3--:R-:W-:-:S03]  /*0600*/  IMAD.MOV R11, RZ, RZ, -R5 ;  /* 0x000000ffff0b7224 */ /* 0x008fc600078e0a05 */
[----:B------:R-:W-:Y:S02]  /*0610*/  @!P2 IMAD.IADD R10, R10, 0x1, -R12 ;  /* 0x000000010a0aa824 */ /* 0x000fe400078e0a0c */
[----:B------:R-:W-:Y:S02]  /*0620*/  IMAD R11, R11, R36, RZ ;  /* 0x000000240b0b7224 */ /* 0x000fe400078e02ff */
[----:B------:R-:W-:Y:S01]  /*0630*/  @!P2 VIADD R3, R3, 0x1 ;  /* 0x000000010303a836 */ /* 0x000fe20000000000 */
[----:B--2---:R-:W-:-:S04]  /*0640*/  SHF.R.U32.HI R14, RZ, 0x3, R2 ;  /* 0x00000003ff0e7819 */ /* 0x004fc80000011602 */
[----:B------:R-:W-:Y:S01]  /*0650*/  @!P0 IMAD.IADD R7, R7, 0x1, -R12 ;  /* 0x0000000107078824 */ /* 0x000fe200078e0a0c */
[----:B------:R-:W-:Y:S02]  /*0660*/  ISETP.NE.AND P0, PT, R6, RZ, PT ;  /* 0x000000ff0600720c */ /* 0x000fe40003f05270 */
[----:B------:R-:W-:Y:S01]  /*0670*/  SGXT.U32 R14, R14, 0x4 ;  /* 0x000000040e0e781a */ /* 0x000fe20000000000 */
[----:B------:R-:W-:Y:S01]  /*0680*/  @!P1 IMAD.MOV R7, RZ, RZ, -R7 ;  /* 0x000000ffff079224 */ /* 0x000fe200078e0a07 */
[----:B------:R-:W-:Y:S02]  /*0690*/  LOP3.LUT R6, R9, R6, RZ, 0x3c, !PT ;  /* 0x0000000609067212 */ /* 0x000fe400078e3cff */
[----:B------:R-:W-:Y:S02]  /*06a0*/  ISETP.GE.U32.AND P1, PT, R10, R12, PT ;  /* 0x0000000c0a00720c */ /* 0x000fe40003f26070 */
[----:B------:R-:W-:Y:S02]  /*06b0*/  SEL R7, R8, R7, !P0 ;  /* 0x0000000708077207 */ /* 0x000fe40004000000 */
[----:B------:R-:W-:-:S03]  /*06c0*/  ISETP.GE.AND P3, PT, R6, RZ, PT ;  /* 0x000000ff0600720c */ /* 0x000fc60003f66270 */
[----:B------:R-:W-:Y:S02]  /*06d0*/  IMAD.IADD R7, R4, 0x1, R7 ;  /* 0x0000000104077824 */ /* 0x000fe400078e0207 */
[----:B------:R-:W-:Y:S02]  /*06e0*/  IMAD.MOV.U32 R4, RZ, RZ, RZ ;  /* 0x000000ffff047224 */ /* 0x000fe400078e00ff */
[----:B------:R-:W-:Y:S02]  /*06f0*/  IMAD.SHL.U32 R7, R7, 0x80, RZ ;  /* 0x0000008007077824 */ /* 0x000fe400078e00ff */
[----:B------:R-:W-:-:S03]  /*0700*/  IMAD.HI.U32 R5, R5, R11, R4 ;  /* 0x0000000b05057227 */ /* 0x000fc600078e0004 */
[----:B------:R-:W-:Y:S01]  /*0710*/  LOP3.LUT R15, R7, R14, RZ, 0xfc, !PT ;  /* 0x0000000e070f7212 */ /* 0x000fe200078efcff */
[----:B------:R-:W-:Y:S01]  /*0720*/  @P1 VIADD R3, R3, 0x1 ;  /* 0x0000000103031836 */ /* 0x000fe20000000000 */
[----:B------:R-:W-:Y:S02]  /*0730*/  LOP3.LUT R16, R7, 0x10, R14, 0xfe, !PT ;  /* 0x0000001007107812 */ /* 0x000fe400078efe0e */
[----:B------:R-:W-:Y:S01]  /*0740*/  IABS R9, R15 ;  /* 0x0000000f00097213 */ /* 0x000fe20000000000 */
[----:B------:R-:W-:Y:S01]  /*0750*/  @!P3 IMAD.MOV R3, RZ, RZ, -R3 ;  /* 0x000000ffff03b224 */ /* 0x000fe200078e0a03 */
[----:B------:R-:W-:Y:S02]  /*0760*/  LOP3.LUT R17, R7, 0x20, R14, 0xfe, !PT ;  /* 0x0000002007117812 */ /* 0x000fe400078efe0e */
[----:B------:R-:W-:Y:S01]  /*0770*/  LOP3.LUT R22, R7, 0x30, R14, 0xfe, !PT ;  /* 0x0000003007167812 */ /* 0x000fe200078efe0e */
[----:B------:R-:W-:Y:S01]  /*0780*/  IMAD.MOV.U32 R11, RZ, RZ, R9 ;  /* 0x000000ffff0b7224 */ /* 0x000fe200078e0009 */
[----:B------:R-:W-:-:S02]  /*0790*/  IABS R9, R16 ;  /* 0x0000001000097213 */ /* 0x000fc40000000000 */
[----:B------:R-:W-:Y:S01]  /*07a0*/  IABS R18, R17 ;  /* 0x0000001100127213 */ /* 0x000fe20000000000 */
[----:B------:R-:W-:Y:S01]  /*07b0*/  IMAD.HI.U32 R4, R5, R11, RZ ;  /* 0x0000000b05047227 */ /* 0x000fe200078e00ff */
[----:B------:R-:W-:Y:S02]  /*07c0*/  IABS R19, R22 ;  /* 0x0000001600137213 */ /* 0x000fe40000000000 */
[----:B------:R-:W-:Y:S01]  /*07d0*/  ISETP.GE.AND P4, PT, R15, RZ, PT ;  /* 0x000000ff0f00720c */ /* 0x000fe20003f86270 */
[----:B------:R-:W-:Y:S02]  /*07e0*/  IMAD.MOV R10, RZ, RZ, -R4 ;  /* 0x000000ffff0a7224 */ /* 0x000fe400078e0a04 */
[----:B------:R-:W-:Y:S02]  /*07f0*/  IMAD.MOV.U32 R12, RZ, RZ, R9 ;  /* 0x000000ffff0c7224 */ /* 0x000fe400078e0009 */
[----:B------:R-:W-:Y:S02]  /*0800*/  IMAD R6, R36, R10, R11 ;  /* 0x0000000a24067224 */ /* 0x000fe400078e020b */
[----:B------:R-:W-:-:S03]  /*0810*/  IMAD.HI.U32 R4, R5, R12, RZ ;  /* 0x0000000c05047227 */ /* 0x000fc600078e00ff */
[----:B------:R-:W-:Y:S01]  /*0820*/  ISETP.GT.U32.AND P2, PT, R36, R6, PT ;  /* 0x000000062400720c */ /* 0x000fe20003f44070 */
[----:B------:R-:W-:-:S04]  /*0830*/  IMAD.HI.U32 R9, R5, R18, RZ ;  /* 0x0000001205097227 */ /* 0x000fc800078e00ff */
[----:B------:R-:W-:Y:S01]  /*0840*/  IMAD.MOV R11, RZ, RZ, -R4 ;  /* 0x000000ffff0b7224 */ /* 0x000fe200078e0a04 */
[----:B------:R-:W-:Y:S01]  /*0850*/  SEL R4, R8, R3, !P0 ;  /* 0x0000000308047207 */ /* 0x000fe20004000000 */
[----:B------:R-:W-:Y:S01]  /*0860*/  IMAD.MOV R13, RZ, RZ, -R9 ;  /* 0x000000ffff0d7224 */ /* 0x000fe200078e0a09 */
[----:B------:R-:W-:Y:S01]  /*0870*/  ISETP.GE.AND P0, PT, R16, RZ, PT ;  /* 0x000000ff1000720c */ /* 0x000fe20003f06270 */
[C---:B------:R-:W-:Y:S01]  /*0880*/  IMAD R9, R36.reuse, R11, R12 ;  /* 0x0000000b24097224 */ /* 0x040fe200078e020c */
[----:B------:R-:W-:Y:S01]  /*0890*/  LOP3.LUT R11, R7, 0x40, R14, 0xfe, !PT ;  /* 0x00000040070b7812 */ /* 0x000fe200078efe0e */
[----:B------:R-:W-:Y:S02]  /*08a0*/  IMAD R18, R36, R13, R18 ;  /* 0x0000000d24127224 */ /* 0x000fe400078e0212 */
[----:B------:R-:W-:Y:S01]  /*08b0*/  @!P2 IMAD.IADD R6, R6, 0x1, -R36 ;  /* 0x000000010606a824 */ /* 0x000fe200078e0a24 */
[----:B------:R-:W-:Y:S01]  /*08c0*/  ISETP.GT.U32.AND P1, PT, R36, R9, PT ;  /* 0x000000092400720c */ /* 0x000fe20003f24070 */
[----:B------:R-:W-:Y:S01]  /*08d0*/  IMAD.HI.U32 R10, R5, R19, RZ ;  /* 0x00000013050a7227 */ /* 0x000fe200078e00ff */
[----:B------:R-:W-:-:S02]  /*08e0*/  IABS R20, R11 ;  /* 0x0000000b00147213 */ /* 0x000fc40000000000 */
[C---:B------:R-:W-:Y:S01]  /*08f0*/  ISETP.GT.U32.AND P5, PT, R36.reuse, R18, PT ;  /* 0x000000122400720c */ /* 0x040fe20003fa4070 */
[----:B------:R-:W-:Y:S01]  /*0900*/  IMAD.MOV R10, RZ, RZ, -R10 ;  /* 0x000000ffff0a7224 */ /* 0x000fe200078e0a0a */
[----:B------:R-:W-:Y:S01]  /*0910*/  ISETP.GT.U32.AND P3, PT, R36, R6, PT ;  /* 0x000000062400720c */ /* 0x000fe20003f64070 */
[----:B------:R-:W-:-:S04]  /*0920*/  IMAD.HI.U32 R3, R5, R20, RZ ;  /* 0x0000001405037227 */ /* 0x000fc800078e00ff */
[----:B------:R-:W-:Y:S02]  /*0930*/  IMAD.MOV R3, RZ, RZ, -R3 ;  /* 0x000000ffff037224 */ /* 0x000fe400078e0a03 */
[--C-:B------:R-:W-:Y:S02]  /*0940*/  @!P1 IMAD.IADD R9, R9, 0x1, -R36.reuse ;  /* 0x0000000109099824 */ /* 0x100fe400078e0a24 */
[----:B------:R-:W-:Y:S01]  /*0950*/  IMAD R19, R36, R10, R19 ;  /* 0x0000000a24137224 */ /* 0x000fe200078e0213 */
[----:B------:R-:W-:Y:S01]  /*0960*/  LOP3.LUT R10, R7, 0x50, R14, 0xfe, !PT ;  /* 0x00000050070a7812 */ /* 0x000fe200078efe0e */
[----:B------:R-:W-:Y:S01]  /*0970*/  @!P5 IMAD.IADD R18, R18, 0x1, -R36 ;  /* 0x000000011212d824 */ /* 0x000fe200078e0a24 */
[C---:B------:R-:W-:Y:S01]  /*0980*/  ISETP.GT.U32.AND P5, PT, R36.reuse, R9, PT ;  /* 0x000000092400720c */ /* 0x040fe20003fa4070 */
[C---:B------:R-:W-:Y:S01]  /*0990*/  IMAD R20, R36.reuse, R3, R20 ;  /* 0x0000000324147224 */ /* 0x040fe200078e0214 */
[----:B------:R-:W-:Y:S01]  /*09a0*/  ISETP.GT.U32.AND P2, PT, R36, R19, PT ;  /* 0x000000132400720c */ /* 0x000fe20003f44070 */
[----:B------:R-:W-:Y:S01]  /*09b0*/  @!P3 IMAD.IADD R6, R6, 0x1, -R36 ;  /* 0x000000010606b824 */ /* 0x000fe200078e0a24 */
[----:B------:R-:W-:Y:S01]  /*09c0*/  LOP3.LUT R3, R7, 0x60, R14, 0xfe, !PT ;  /* 0x0000006007037812 */ /* 0x000fe200078efe0e */
[----:B------:R-:W-:Y:S01]  /*09d0*/  IMAD.SHL.U32 R4, R4, 0x80, RZ ;  /* 0x0000008004047824 */ /* 0x000fe200078e00ff */
[----:B------:R-:W-:Y:S01]  /*09e0*/  ISETP.GT.U32.AND P3, PT, R36, R20, PT ;  /* 0x000000142400720c */ /* 0x000fe20003f64070 */
[----:B------:R-:W-:Y:S01]  /*09f0*/  IMAD.MOV.U32 R15, RZ, RZ, R6 ;  /* 0x000000ffff0f7224 */ /* 0x000fe200078e0006 */
[----:B------:R-:W-:-:S02]  /*0a00*/  SHF.R.U32.HI R6, RZ, 0x4, R2 ;  /* 0x00000004ff067819 */ /* 0x000fc40000011602 */
[----:B------:R-:W-:Y:S01]  /*0a10*/  IABS R21, R10 ;  /* 0x0000000a00157213 */ /* 0x000fe20000000000 */
[----:B------:R-:W-:Y:S01]  /*0a20*/  @!P4 IMAD.MOV R15, RZ, RZ, -R15 ;  /* 0x000000ffff0fc224 */ /* 0x000fe200078e0a0f */
[----:B------:R-:W-:Y:S01]  /*0a30*/  ISETP.GE.AND P4, PT, R22, RZ, PT ;  /* 0x000000ff1600720c */ /* 0x000fe20003f86270 */
[--C-:B------:R-:W-:Y:S01]  /*0a40*/  @!P5 IMAD.IADD R9, R9, 0x1, -R36.reuse ;  /* 0x000000010909d824 */ /* 0x100fe200078e0a24 */
[----:B------:R-:W-:Y:S01]  /*0a50*/  IABS R22, R3 ;  /* 0x0000000300167213 */ /* 0x000fe20000000000 */
[--C-:B------:R-:W-:Y:S01]  /*0a60*/  @!P2 IMAD.IADD R19, R19, 0x1, -R36.reuse ;  /* 0x000000011313a824 */ /* 0x100fe200078e0a24 */
[----:B------:R-:W-:Y:S01]  /*0a70*/  ISETP.GE.AND P2, PT, R17, RZ, PT ;  /* 0x000000ff1100720c */ /* 0x000fe20003f46270 */
[----:B------:R-:W-:Y:S01]  /*0a80*/  IMAD.MOV.U32 R17, RZ, RZ, R9 ;  /* 0x000000ffff117224 */ /* 0x000fe200078e0009 */
[----:B------:R-:W-:Y:S01]  /*0a90*/  SGXT.U32 R6, R6, 0x3 ;  /* 0x000000030606781a */ /* 0x000fe20000000000 */
[----:B------:R-:W-:Y:S01]  /*0aa0*/  @!P3 IMAD.IADD R20, R20, 0x1, -R36 ;  /* 0x000000011414b824 */ /* 0x000fe200078e0a24 */
[----:B------:R-:W-:Y:S01]  /*0ab0*/  ISETP.GE.AND P3, PT, R3, RZ, PT ;  /* 0x000000ff0300720c */ /* 0x000fe20003f66270 */
[----:B------:R-:W-:Y:S01]  /*0ac0*/  @!P0 IMAD.MOV R17, RZ, RZ, -R17 ;  /* 0x000000ffff118224 */ /* 0x000fe200078e0a11 */
[----:B------:R-:W-:Y:S01]  /*0ad0*/  LOP3.LUT R3, R7, R6, RZ, 0xfc, !PT ;  /* 0x0000000607037212 */ /* 0x000fe200078efcff */
[----:B------:R-:W-:Y:S01]  /*0ae0*/  IMAD.HI.U32 R6, R5, R22, RZ ;  /* 0x0000001605067227 */ /* 0x000fe200078e00ff */
[----:B------:R-:W-:-:S02]  /*0af0*/  ISETP.GT.U32.AND P0, PT, R36, R20, PT ;  /* 0x000000142400720c */ /* 0x000fc40003f04070 */
[----:B------:R-:W-:Y:S01]  /*0b00*/  LOP3.LUT R9, R7, 0x70, R14, 0xfe, !PT ;  /* 0x0000007007097812 */ /* 0x000fe200078efe0e */
[----:B------:R-:W-:Y:S01]  /*0b10*/  IMAD.MOV R7, RZ, RZ, -R6 ;  /* 0x000000ffff077224 */ /* 0x000fe200078e0a06 */
[C---:B------:R-:W-:Y:S01]  /*0b20*/  ISETP.GT.U32.AND P6, PT, R36.reuse, R18, PT ;  /* 0x000000122400720c */ /* 0x040fe20003fc4070 */
[C---:B------:R-:W-:Y:S01]  /*0b30*/  IMAD.HI.U32 R8, R5.reuse, R21, RZ ;  /* 0x0000001505087227 */ /* 0x040fe200078e00ff */
[----:B------:R-:W-:Y:S02]  /*0b40*/  IABS R23, R9 ;  /* 0x0000000900177213 */ /* 0x000fe40000000000 */
[C---:B------:R-:W-:Y:S01]  /*0b50*/  ISETP.GT.U32.AND P1, PT, R36.reuse, R19, PT ;  /* 0x000000132400720c */ /* 0x040fe20003f24070 */
[----:B------:R-:W-:Y:S01]  /*0b60*/  IMAD R22, R36, R7, R22 ;  /* 0x0000000724167224 */ /* 0x000fe200078e0216 */
[----:B------:R-:W-:Y:S01]  /*0b70*/  LOP3.LUT R33, R4, R14, RZ, 0xfc, !PT ;  /* 0x0000000e04217212 */ /* 0x000fe200078efcff */
[----:B------:R-:W-:Y:S01]  /*0b80*/  IMAD.MOV R8, RZ, RZ, -R8 ;  /* 0x000000ffff087224 */ /* 0x000fe200078e0a08 */
[----:B------:R-:W-:Y:S01]  /*0b90*/  LOP3.LUT R35, R4, 0x10, R14, 0xfe, !PT ;  /* 0x0000001004237812 */ /* 0x000fe200078efe0e */
[--C-:B------:R-:W-:Y:S01]  /*0ba0*/  @!P0 IMAD.IADD R20, R20, 0x1, -R36.reuse ;  /* 0x0000000114148824 */ /* 0x100fe200078e0a24 */
[C---:B------:R-:W-:Y:S01]  /*0bb0*/  ISETP.GT.U32.AND P0, PT, R36.reuse, R22, PT ;  /* 0x000000162400720c */ /* 0x040fe20003f04070 */
[----:B------:R-:W-:Y:S01]  /*0bc0*/  IMAD R21, R36, R8, R21 ;  /* 0x0000000824157224 */ /* 0x000fe200078e0215 */
[----:B------:R-:W-:Y:S01]  /*0bd0*/  LOP3.LUT R37, R4, 0x20, R14, 0xfe, !PT ;  /* 0x0000002004257812 */ /* 0x000fe200078efe0e */
[----:B------:R-:W-:Y:S01]  /*0be0*/  @!P6 IMAD.IADD R18, R18, 0x1, -R36 ;  /* 0x000000011212e824 */ /* 0x000fe200078e0a24 */
[----:B------:R-:W-:Y:S01]  /*0bf0*/  LOP3.LUT R45, R4, 0x60, R14, 0xfe, !PT ;  /* 0x00000060042d7812 */ /* 0x000fe200078efe0e */
[----:B------:R-:W-:Y:S01]  /*0c00*/  IMAD.HI.U32 R5, R5, R23, RZ ;  /* 0x0000001705057227 */ /* 0x000fe200078e00ff */
[----:B------:R-:W-:-:S02]  /*0c10*/  ISETP.GT.U32.AND P6, PT, R36, R21, PT ;  /* 0x000000152400720c */ /* 0x000fc40003fc4070 */
[----:B------:R-:W-:Y:S01]  /*0c20*/  ISETP.GE.AND P5, PT, R11, RZ, PT ;  /* 0x000000ff0b00720c */ /* 0x000fe20003fa6270 */
[----:B------:R-:W-:Y:S01]  /*0c30*/  IMAD.MOV R12, RZ, RZ, -R5 ;  /* 0x000000ffff0c7224 */ /* 0x000fe200078e0a05 */
[----:B------:R-:W-:Y:S01]  /*0c40*/  LOP3.LUT R39, R4, 0x30, R14, 0xfe, !PT ;  /* 0x0000003004277812 */ /* 0x000fe200078efe0e */
[--C-:B------:R-:W-:Y:S01]  /*0c50*/  @!P1 IMAD.IADD R19, R19, 0x1, -R36.reuse ;  /* 0x0000000113139824 */ /* 0x100fe200078e0a24 */
[----:B------:R-:W-:Y:S01]  /*0c60*/  ISETP.GE.AND P1, PT, R10, RZ, PT ;  /* 0x000000ff0a00720c */ /* 0x000fe20003f26270 */
[----:B------:R-:W-:Y:S01]  /*0c70*/  @!P0 IMAD.IADD R22, R22, 0x1, -R36 ;  /* 0x0000000116168824 */ /* 0x000fe200078e0a24 */
[----:B------:R-:W-:Y:S01]  /*0c80*/  LOP3.LUT R41, R4, 0x40, R14, 0xfe, !PT ;  /* 0x0000004004297812 */ /* 0x000fe200078efe0e */
[----:B------:R-:W-:Y:S01]  /*0c90*/  IMAD R23, R36, R12, R23 ;  /* 0x0000000c24177224 */ /* 0x000fe200078e0217 */
[----:B------:R-:W-:Y:S01]  /*0ca0*/  LOP3.LUT R12, R14, 0x70, RZ, 0xfc, !PT ;  /* 0x000000700e0c7812 */ /* 0x000fe200078efcff */
[----:B------:R-:W-:Y:S01]  /*0cb0*/  IMAD.HI R6, R33, 0x2aaaaaab, RZ ;  /* 0x2aaaaaab21067827 */ /* 0x000fe200078e02ff */
[----:B------:R-:W-:-:S02]  /*0cc0*/  ISETP.GT.U32.AND P0, PT, R36, R22, PT ;  /* 0x000000162400720c */ /* 0x000fc40003f04070 */
[----:B------:R-:W-:Y:S01]  /*0cd0*/  LOP3.LUT R43, R4, 0x50, R14, 0xfe, !PT ;  /* 0x00000050042b7812 */ /* 0x000fe200078efe0e */
[----:B------:R-:W-:Y:S01]  /*0ce0*/  @!P6 IMAD.IADD R21, R21, 0x1, -R36 ;  /* 0x000000011515e824 */ /* 0x000fe200078e0a24 */
[----:B------:R-:W-:Y:S01]  /*0cf0*/  SHF.R.U32.HI R7, RZ, 0x1f, R6 ;  /* 0x0000001fff077819 */ /* 0x000fe20000011606 */
[----:B------:R-:W-:Y:S01]  /*0d00*/  IMAD.HI R8, R35, 0x2aaaaaab, RZ ;  /* 0x2aaaaaab23087827 */ /* 0x000fe200078e02ff */
[----:B------:R-:W-:Y:S02]  /*0d10*/  LOP3.LUT R47, R4, 0x70, R14, 0xfe, !PT ;  /* 0x00000070042f7812 */ /* 0x000fe400078efe0e */
[----:B------:R-:W-:Y:S01]  /*0d20*/  ISETP.GT.U32.AND P6, PT, R36, R21, PT ;  /* 0x000000152400720c */ /* 0x000fe20003fc4070 */
[----:B------:R-:W-:Y:S01]  /*0d30*/  IMAD.HI R10, R37, 0x2aaaaaab, RZ ;  /* 0x2aaaaaab250a7827 */ /* 0x000fe200078e02ff */
[----:B------:R-:W-:Y:S02]  /*0d40*/  LEA.HI R16, R6, R7, RZ, 0x17 ;  /* 0x0000000706107211 */ /* 0x000fe400078fb8ff */
[----:B------:R-:W-:Y:S01]  /*0d50*/  LOP3.LUT R6, R14, 0x10, RZ, 0xfc, !PT ;  /* 0x000000100e067812 */ /* 0x000fe200078efcff */
[----:B------:R-:W-:Y:S01]  /*0d60*/  @!P0 IMAD.IADD R22, R22, 0x1, -R36 ;  /* 0x0000000116168824 */ /* 0x000fe200078e0a24 */
[----:B------:R-:W-:Y:S01]  /*0d70*/  ISETP.GT.U32.AND P0, PT, R36, R23, PT ;  /* 0x000000172400720c */ /* 0x000fe20003f04070 */
[----:B------:R-:W-:Y:S01]  /*0d80*/  IMAD.SHL.U32 R5, R2, 0x8, RZ ;  /* 0x0000000802057824 */ /* 0x000fe200078e00ff */
[----:B------:R-:W-:Y:S01]  /*0d90*/  SHF.R.U32.HI R11, RZ, 0x1f, R10 ;  /* 0x0000001fff0b7819 */ /* 0x000fe2000001160a */
[----:B------:R-:W-:Y:S01]  /*0da0*/  IMAD.HI R29, R45, 0x2aaaaaab, RZ ;  /* 0x2aaaaaab2d1d7827 */ /* 0x000fe200078e02ff */
[----:B------:R-:W-:-:S02]  /*0db0*/  LOP3.LUT R7, R14, 0x20, RZ, 0xfc, !PT ;  /* 0x000000200e077812 */ /* 0x000fc400078efcff */
[----:B------:R-:W-:Y:S01]  /*0dc0*/  LEA.HI R26, R10, R11, RZ, 0x17 ;  /* 0x0000000b0a1a7211 */ /* 0x000fe200078fb8ff */
[----:B------:R-:W-:Y:S01]  /*0dd0*/  @!P6 IMAD.IADD R21, R21, 0x1, -R36 ;  /* 0x000000011515e824 */ /* 0x000fe200078e0a24 */
[----:B------:R-:W-:Y:S01]  /*0de0*/  ISETP.GE.AND P6, PT, R9, RZ, PT ;  /* 0x000000ff0900720c */ /* 0x000fe20003fc6270 */
[----:B------:R-:W-:Y:S01]  /*0df0*/  IMAD.HI R25, R39, 0x2aaaaaab, RZ ;  /* 0x2aaaaaab27197827 */ /* 0x000fe200078e02ff */
[----:B------:R-:W-:Y:S02]  /*0e00*/  SHF.R.U32.HI R9, RZ, 0x1f, R8 ;  /* 0x0000001fff097819 */ /* 0x000fe40000011608 */
[----:B------:R-:W-:Y:S01]  /*0e10*/  LOP3.LUT R13, R5, 0x38, R2, 0x48, !PT ;  /* 0x00000038050d7812 */ /* 0x000fe200078e4802 */
[----:B------:R-:W-:Y:S01]  /*0e20*/  @!P0 IMAD.IADD R23, R23, 0x1, -R36 ;  /* 0x0000000117178824 */ /* 0x000fe200078e0a24 */
[----:B------:R-:W-:Y:S01]  /*0e30*/  LEA.HI R24, R8, R9, RZ, 0x17 ;  /* 0x0000000908187211 */ /* 0x000fe200078fb8ff */
[----:B------:R-:W-:Y:S01]  /*0e40*/  IMAD.HI R27, R43, 0x2aaaaaab, RZ ;  /* 0x2aaaaaab2b1b7827 */ /* 0x000fe200078e02ff */
[----:B------:R-:W-:-:S02]  /*0e50*/  LOP3.LUT R8, R14, 0x30, RZ, 0xfc, !PT ;  /* 0x000000300e087812 */ /* 0x000fc400078efcff */
[----:B------:R-:W-:Y:S01]  /*0e60*/  ISETP.GT.U32.AND P0, PT, R36, R23, PT ;  /* 0x000000172400720c */ /* 0x000fe20003f04070 */
[--C-:B------:R-:W-:Y:S01]  /*0e70*/  IMAD R6, R6, 0x40, R13.reuse ;  /* 0x0000004006067824 */ /* 0x100fe200078e020d */
[C---:B------:R-:W-:Y:S01]  /*0e80*/  LOP3.LUT R9, R14.reuse, 0x40, RZ, 0xfc, !PT ;  /* 0x000000400e097812 */ /* 0x040fe200078efcff */
[--C-:B------:R-:W-:Y:S01]  /*0e90*/  IMAD R7, R7, 0x40, R13.reuse ;  /* 0x0000004007077824 */ /* 0x100fe200078e020d */
[----:B------:R-:W-:Y:S01]  /*0ea0*/  LOP3.LUT R10, R14, 0x50, RZ, 0xfc, !PT ;  /* 0x000000500e0a7812 */ /* 0x000fe200078efcff */
[--C-:B------:R-:W-:Y:S01]  /*0eb0*/  IMAD R8, R8, 0x40, R13.reuse ;  /* 0x0000004008087824 */ /* 0x100fe200078e020d */
[----:B------:R-:W-:Y:S01]  /*0ec0*/  LOP3.LUT R11, R14, 0x60, RZ, 0xfc, !PT ;  /* 0x000000600e0b7812 */ /* 0x000fe200078efcff */
[----:B------:R-:W-:Y:S01]  /*0ed0*/  IMAD R9, R9, 0x40, R13 ;  /* 0x0000004009097824 */ /* 0x000fe200078e020d */
[----:B------:R-:W-:Y:S01]  /*0ee0*/  SHF.R.U32.HI R32, RZ, 0x1f, R29 ;  /* 0x0000001fff207819 */ /* 0x000fe2000001161d */
[----:B------:R-:W-:Y:S01]  /*0ef0*/  IMAD R10, R10, 0x40, R13 ;  /* 0x000000400a0a7824 */ /* 0x000fe200078e020d */
[----:B------:R-:W-:Y:S01]  /*0f00*/  SHF.R.U32.HI R28, RZ, 0x1f, R25 ;  /* 0x0000001fff1c7819 */ /* 0x000fe20000011619 */
[--C-:B------:R-:W-:Y:S01]  /*0f10*/  IMAD R11, R11, 0x40, R13.reuse ;  /* 0x000000400b0b7824 */ /* 0x100fe200078e020d */
[----:B------:R-:W-:Y:S01]  /*0f20*/  LEA.HI R32, R29, R32, RZ, 0x17 ;  /* 0x000000201d207211 */ /* 0x000fe200078fb8ff */
[--C-:B------:R-:W-:Y:S01]  /*0f30*/  IMAD R12, R12, 0x40, R13.reuse ;  /* 0x000000400c0c7824 */ /* 0x100fe200078e020d */
[----:B------:R-:W-:Y:S01]  /*0f40*/  LEA.HI R28, R25, R28, RZ, 0x17 ;  /* 0x0000001c191c7211 */ /* 0x000fe200078fb8ff */
[----:B------:R-:W-:Y:S01]  /*0f50*/  IMAD R13, R14, 0x40, R13 ;  /* 0x000000400e0d7824 */ /* 0x000fe200078e020d */
[----:B------:R-:W-:Y:S01]  /*0f60*/  SHF.R.U32.HI R30, RZ, 0x1f, R27 ;  /* 0x0000001fff1e7819 */ /* 0x000fe2000001161b */
[----:B------:R-:W-:Y:S01]  /*0f70*/  IMAD.HI R14, R41, 0x2aaaaaab, RZ ;  /* 0x2aaaaaab290e7827 */ /* 0x000fe200078e02ff */
[----:B------:R-:W-:-:S02]  /*0f80*/  LEA R67, R12, UR24, 0x1 ;  /* 0x000000180c437c11 */ /* 0x000fc4000f8e08ff */
[----:B------:R-:W-:Y:S01]  /*0f90*/  LEA.HI R30, R27, R30, RZ, 0x17 ;  /* 0x0000001e1b1e7211 */ /* 0x000fe200078fb8ff */
[----:B------:R-:W-:Y:S01]  /*0fa0*/  IMAD R29, R26, -0xc00, R37 ;  /* 0xfffff4001a1d7824 */ /* 0x000fe200078e0225 */
[----:B------:R-:W-:Y:S01]  /*0fb0*/  SHF.R.U32.HI R25, RZ, 0x1f, R14 ;  /* 0x0000001fff197819 */ /* 0x000fe2000001160e */
[----:B------:R-:W-:Y:S01]  /*0fc0*/  @!P0 IMAD.IADD R23, R23, 0x1, -R36 ;  /* 0x0000000117178824 */ /* 0x000fe200078e0a24 */
[----:B------:R-:W-:Y:S01]  /*0fd0*/  ISETP.NE.AND P0, PT, R0, RZ, PT ;  /* 0x000000ff0000720c */ /* 0x000fe20003f05270 */
[----:B------:R-:W2:Y:S01]  /*0fe0*/  LDC.64 R36, c[0x0][0x210] ;  /* 0x00008400ff247b82 */ /* 0x000ea20000000a00 */
[----:B------:R-:W-:Y:S01]  /*0ff0*/  IMAD.HI R31, R47, 0x2aaaaaab, RZ ;  /* 0x2aaaaaab2f1f7827 */ /* 0x000fe200078e02ff */
[----:B------:R-:W-:-:S03]  /*1000*/  LEA.HI R14, R14, R25, RZ, 0x17 ;  /* 0x000000190e0e7211 */ /* 0x000fc600078fb8ff */
[----:B------:R-:W-:Y:S01]  /*1010*/  IMAD R25, R16, -0xc00, R33 ;  /* 0xfffff40010197824 */ /* 0x000fe200078e0221 */
[----:B------:R-:W-:Y:S01]  /*1020*/  SHF.R.U32.HI R34, RZ, 0x1f, R31 ;  /* 0x0000001fff227819 */ /* 0x000fe2000001161f */
[----:B------:R-:W-:Y:S01]  /*1030*/  @!P2 IMAD.MOV R18, RZ, RZ, -R18 ;  /* 0x000000ffff12a224 */ /* 0x000fe200078e0a12 */
[----:B------:R-:W-:Y:S01]  /*1040*/  LOP3.LUT R16, RZ, R0, RZ, 0x33, !PT ;  /* 0x00000000ff107212 */ /* 0x000fe200078e33ff */
[----:B------:R-:W-:Y:S01]  /*1050*/  IMAD R33, R14, -0xc00, R41 ;  /* 0xfffff4000e217824 */ /* 0x000fe200078e0229 */
[----:B------:R-:W-:Y:S01]  /*1060*/  LEA.HI R34, R31, R34, RZ, 0x17 ;  /* 0x000000221f227211 */ /* 0x000fe200078fb8ff */
[----:B------:R-:W-:Y:S01]  /*1070*/  @!P4 IMAD.MOV R19, RZ, RZ, -R19 ;  /* 0x000000ffff13c224 */ /* 0x000fe200078e0a13 */
[----:B------:R-:W-:Y:S01]  /*1080*/  LOP3.LUT R14, R5, 0x38, RZ, 0xc0, !PT ;  /* 0x00000038050e7812 */ /* 0x000fe200078ec0ff */
[----:B------:R-:W-:Y:S01]  /*1090*/  @!P1 IMAD.MOV R21, RZ, RZ, -R21 ;  /* 0x000000ffff159224 */ /* 0x000fe200078e0a15 */
[C---:B------:R-:W-:Y:S01]  /*10a0*/  SEL R15, R16.reuse, R15, !P0 ;  /* 0x0000000f100f7207 */ /* 0x040fe20004000000 */
[----:B------:R-:W-:Y:S01]  /*10b0*/  @!P6 IMAD.MOV R23, RZ, RZ, -R23 ;  /* 0x000000ffff17e224 */ /* 0x000fe200078e0a17 */
[----:B------:R-:W-:Y:S01]  /*10c0*/  SEL R17, R16, R17, !P0 ;  /* 0x0000001110117207 */ /* 0x000fe20004000000 */
[----:B------:R-:W-:Y:S01]  /*10d0*/  IMAD R27, R24, -0xc00, R35 ;  /* 0xfffff400181b7824 */ /* 0x000fe200078e0223 */
[----:B------:R-:W-:Y:S01]  /*10e0*/  SEL R57, R16, R18, !P0 ;  /* 0x0000001210397207 */ /* 0x000fe20004000000 */
[----:B------:R-:W-:Y:S01]  /*10f0*/  IMAD R31, R28, -0xc00, R39 ;  /* 0xfffff4001c1f7824 */ /* 0x000fe200078e0227 */
[C---:B------:R-:W-:Y:S01]  /*1100*/  SEL R59, R16.reuse, R19, !P0 ;  /* 0x00000013103b7207 */ /* 0x040fe20004000000 */
[----:B------:R-:W-:Y:S01]  /*1110*/  @!P5 IMAD.MOV R20, RZ, RZ, -R20 ;  /* 0x000000ffff14d224 */ /* 0x000fe200078e0a14 */
[----:B------:R-:W-:Y:S01]  /*1120*/  SEL R63, R16, R21, !P0 ;  /* 0x00000015103f7207 */ /* 0x000fe20004000000 */
[----:B------:R-:W-:Y:S01]  /*1130*/  IMAD R35, R30, -0xc00, R43 ;  /* 0xfffff4001e237824 */ /* 0x000fe200078e022b */
[----:B------:R-:W-:Y:S01]  /*1140*/  SEL R23, R16, R23, !P0 ;  /* 0x0000001710177207 */ /* 0x000fe20004000000 */
[----:B------:R-:W-:Y:S01]  /*1150*/  IMAD R39, R32, -0xc00, R45 ;  /* 0xfffff40020277824 */ /* 0x000fe200078e022d */
[----:B------:R-:W-:Y:S01]  /*1160*/  SEL R61, R16, R20, !P0 ;  /* 0x00000014103d7207 */ /* 0x000fe20004000000 */
[----:B------:R-:W-:-:S02]  /*1170*/  IMAD R41, R34, -0xc00, R47 ;  /* 0xfffff40022297824 */ /* 0x000fc400078e022f */
[----:B------:R-:W-:Y:S02]  /*1180*/  @!P3 IMAD.MOV R22, RZ, RZ, -R22 ;  /* 0x000000ffff16b224 */ /* 0x000fe400078e0a16 */
[--C-:B------:R-:W-:Y:S02]  /*1190*/  IMAD R19, R25, 0x1000, R14.reuse ;  /* 0x0000100019137824 */ /* 0x100fe400078e020e */
[--C-:B------:R-:W-:Y:S01]  /*11a0*/  IMAD R21, R27, 0x1000, R14.reuse ;  /* 0x000010001b157824 */ /* 0x100fe200078e020e */
[----:B------:R-:W-:Y:S01]  /*11b0*/  SEL R65, R16, R22, !P0 ;  /* 0x0000001610417207 */ /* 0x000fe20004000000 */
[--C-:B------:R-:W-:Y:S02]  /*11c0*/  IMAD R43, R29, 0x1000, R14.reuse ;  /* 0x000010001d2b7824 */ /* 0x100fe400078e020e */
[--C-:B------:R-:W-:Y:S02]  /*11d0*/  IMAD R45, R31, 0x1000, R14.reuse ;  /* 0x000010001f2d7824 */ /* 0x100fe400078e020e */
[----:B------:R-:W-:-:S02]  /*11e0*/  IMAD R47, R33, 0x1000, R14 ;  /* 0x00001000212f7824 */ /* 0x000fc400078e020e */
[--C-:B------:R-:W-:Y:S02]  /*11f0*/  IMAD R49, R35, 0x1000, R14.reuse ;  /* 0x0000100023317824 */ /* 0x100fe400078e020e */
[--C-:B------:R-:W-:Y:S02]  /*1200*/  IMAD R51, R39, 0x1000, R14.reuse ;  /* 0x0000100027337824 */ /* 0x100fe400078e020e */
[--C-:B------:R-:W-:Y:S02]  /*1210*/  IMAD R55, R41, 0x1000, R14.reuse ;  /* 0x0000100029377824 */ /* 0x100fe400078e020e */
[--C-:B------:R-:W-:Y:S02]  /*1220*/  IMAD R15, R15, 0x1000, R14.reuse ;  /* 0x000010000f0f7824 */ /* 0x100fe400078e020e */
[--C-:B------:R-:W-:Y:S02]  /*1230*/  IMAD R25, R17, 0x1000, R14.reuse ;  /* 0x0000100011197824 */ /* 0x100fe400078e020e */
[--C-:B------:R-:W-:Y:S01]  /*1240*/  IMAD R27, R57, 0x1000, R14.reuse ;  /* 0x00001000391b7824 */ /* 0x100fe200078e020e */
[----:B------:R-:W-:Y:S01]  /*1250*/  LEA R57, R7, UR24, 0x1 ;  /* 0x0000001807397c11 */ /* 0x000fe2000f8e08ff */
[--C-:B------:R-:W-:Y:S01]  /*1260*/  IMAD R29, R59, 0x1000, R14.reuse ;  /* 0x000010003b1d7824 */ /* 0x100fe200078e020e */
[----:B------:R-:W-:Y:S01]  /*1270*/  LEA R59, R8, UR24, 0x1 ;  /* 0x00000018083b7c11 */ /* 0x000fe2000f8e08ff */
[----:B------:R-:W-:-:S02]  /*1280*/  IMAD R17, R23, 0x1000, R14 ;  /* 0x0000100017117824 */ /* 0x000fc400078e020e */
[----:B----4-:R-:W-:-:S04]  /*1290*/  IMAD.WIDE R38, R19, 0x2, R52 ;  /* 0x0000000213267825 */ /* 0x010fc800078e0234 */
[----:B------:R-:W-:Y:S01]  /*12a0*/  IMAD.WIDE R40, R21, 0x2, R52 ;  /* 0x0000000215287825 */ /* 0x000fe200078e0234 */
[----:B------:R-:W-:-:S03]  /*12b0*/  LEA R21, R13, UR24, 0x1 ;  /* 0x000000180d157c11 */ /* 0x000fc6000f8e08ff */
[----:B------:R-:W-:-:S04]  /*12c0*/  IMAD.WIDE R42, R43, 0x2, R52 ;  /* 0x000000022b2a7825 */ /* 0x000fc800078e0234 */
[----:B------:R-:W-:-:S04]  /*12d0*/  IMAD.WIDE R44, R45, 0x2, R52 ;  /* 0x000000022d2c7825 */ /* 0x000fc800078e0234 */
[----:B------:R-:W-:-:S04]  /*12e0*/  IMAD.WIDE R46, R47, 0x2, R52 ;  /* 0x000000022f2e7825 */ /* 0x000fc800078e0234 */
[----:B------:R-:W-:-:S04]  /*12f0*/  IMAD.WIDE R48, R49, 0x2, R52 ;  /* 0x0000000231307825 */ /* 0x000fc800078e0234 */
[----:B------:R-:W-:Y:S01]  /*1300*/  IMAD.WIDE R50, R51, 0x2, R52 ;  /* 0x0000000233327825 */ /* 0x000fe200078e0234 */
[----:B------:R-:W-:-:S03]  /*1310*/  IADD3 R174, P2, R48, 0x100, RZ ;  /* 0x0000010030ae7810 */ /* 0x000fc60007f5e0ff */
[----:B------:R-:W-:Y:S01]  /*1320*/  IMAD R31, R61, 0x1000, R14 ;  /* 0x000010003d1f7824 */ /* 0x000fe200078e020e */
[----:B------:R-:W-:Y:S01]  /*1330*/  LEA R61, R9, UR24, 0x1 ;  /* 0x00000018093d7c11 */ /* 0x000fe2000f8e08ff */
[----:B--2---:R-:W-:-:S04]  /*1340*/  IMAD.WIDE R22, R15, 0x2, R36 ;  /* 0x000000020f167825 */ /* 0x004fc800078e0224 */
[----:B------:R-:W-:Y:S01]  /*1350*/  IMAD.WIDE R52, R55, 0x2, R52 ;  /* 0x0000000237347825 */ /* 0x000fe200078e0234 */
[----:B------:R-:W-:Y:S01]  /*1360*/  LEA R55, R6, UR24, 0x1 ;  /* 0x0000001806377c11 */ /* 0x000fe2000f8e08ff */
[----:B------:R-:W-:Y:S01]  /*1370*/  @!PT LDS RZ, [RZ] ;  /* 0x00000000fffff984 */ /* 0x000fe20000000800 */
[----:B------:R-:W-:Y:S01]  /*1380*/  @!PT LDS RZ, [RZ] ;  /* 0x00000000fffff984 */ /* 0x000fe20000000800 */
[----:B------:R-:W-:Y:S01]  /*1390*/  @!PT LDS RZ, [RZ] ;  /* 0x00000000fffff984 */ /* 0x000fe20000000800 */
[----:B------:R-:W-:Y:S01]  /*13a0*/  LDGSTS.E.BYPASS.128 [R21], desc[UR30][R22.64] ;  /* 0x0000000016157fae */ /* 0x000fe2000b901c5e */
[----:B------:R-:W-:Y:S01]  /*13b0*/  IADD3 R195, P0, R22, 0x100, RZ ;  /* 0x0000010016c37810 */ /* 0x000fe20007f1e0ff */
[----:B------:R-:W-:Y:S01]  /*13c0*/  IMAD R33, R63, 0x1000, R14 ;  /* 0x000010003f217824 */ /* 0x000fe200078e020e */
[----:B------:R-:W-:Y:S01]  /*13d0*/  LEA R63, R10, UR24, 0x1 ;  /* 0x000000180a3f7c11 */ /* 0x000fe2000f8e08ff */
[----:B------:R-:W-:-:S04]  /*13e0*/  IMAD.WIDE R24, R25, 0x2, R36 ;  /* 0x0000000219187825 */ /* 0x000fc800078e0224 */
[----:B------:R-:W-:Y:S01]  /*13f0*/  IMAD R35, R65, 0x1000, R14 ;  /* 0x0000100041237824 */ /* 0x000fe200078e020e */
[----:B------:R-:W-:Y:S01]  /*1400*/  LEA R65, R11, UR24, 0x1 ;  /* 0x000000180b417c11 */ /* 0x000fe2000f8e08ff */
[--C-:B------:R-:W-:Y:S01]  /*1410*/  IMAD.WIDE R26, R27, 0x2, R36.reuse ;  /* 0x000000021b1a7825 */ /* 0x100fe200078e0224 */
[----:B------:R-:W-:Y:S01]  /*1420*/  LDGSTS.E.BYPASS.128 [R55], desc[UR30][R24.64] ;  /* 0x0000000018377fae */ /* 0x000fe2000b901c5e */
[----:B------:R-:W-:Y:S02]  /*1430*/  IADD3 R16, P1, R24, 0x100, RZ ;  /* 0x0000010018107810 */ /* 0x000fe40007f3e0ff */
[----:B------:R-:W-:Y:S01]  /*1440*/  IMAD.WIDE R28, R29, 0x2, R36 ;  /* 0x000000021d1c7825 */ /* 0x000fe200078e0224 */
[----:B------:R-:W-:Y:S01]  /*1450*/  LDGSTS.E.BYPASS.128 [R57], desc[UR30][R26.64] ;  /* 0x000000001a397fae */ /* 0x000fe2000b901c5e */
[----:B------:R-:W-:Y:S02]  /*1460*/  SHF.R.U32.HI R14, RZ, 0x5, R2 ;  /* 0x00000005ff0e7819 */ /* 0x000fe40000011602 */
[----:B------:R-:W-:Y:S01]  /*1470*/  IMAD.WIDE R30, R31, 0x2, R36 ;  /* 0x000000021f1e7825 */ /* 0x000fe200078e0224 */
[----:B------:R-:W-:Y:S01]  /*1480*/  LDGSTS.E.BYPASS.128 [R59], desc[UR30][R28.64] ;  /* 0x000000001c3b7fae */ /* 0x000fe2000b901c5e */
[----:B------:R-:W-:-:S02]  /*1490*/  LOP3.LUT R200, R14, 0x7fffffc, RZ, 0xc0, !PT ;  /* 0x07fffffc0ec87812 */ /* 0x000fc400078ec0ff */
[--C-:B------:R-:W-:Y:S01]  /*14a0*/  IMAD.WIDE R32, R33, 0x2, R36.reuse ;  /* 0x0000000221207825 */ /* 0x100fe200078e0224 */
[----:B------:R-:W-:Y:S03]  /*14b0*/  LDGSTS.E.BYPASS.128 [R61], desc[UR30][R30.64] ;  /* 0x000000001e3d7fae */ /* 0x000fe6000b901c5e */
[--C-:B------:R-:W-:Y:S01]  /*14c0*/  IMAD.WIDE R34, R35, 0x2, R36.reuse ;  /* 0x0000000223227825 */ /* 0x100fe200078e0224 */
[----:B------:R-:W-:Y:S03]  /*14d0*/  LDGSTS.E.BYPASS.128 [R63], desc[UR30][R32.64] ;  /* 0x00000000203f7fae */ /* 0x000fe6000b901c5e */
[----:B------:R-:W-:Y:S01]  /*14e0*/  IMAD.WIDE R36, R17, 0x2, R36 ;  /* 0x0000000211247825 */ /* 0x000fe200078e0224 */
[----:B------:R-:W-:Y:S03]  /*14f0*/  LDGSTS.E.BYPASS.128 [R65], desc[UR30][R34.64] ;  /* 0x0000000022417fae */ /* 0x000fe6000b901c5e */
[----:B------:R-:W-:Y:S01]  /*1500*/  IMAD.X R15, RZ, RZ, R23, P0 ;  /* 0x000000ffff0f7224 */ /* 0x000fe200000e0617 */
[----:B------:R-:W-:Y:S01]  /*1510*/  LDGSTS.E.BYPASS.128 [R67], desc[UR30][R36.64] ;  /* 0x0000000024437fae */ /* 0x000fe2000b901c5e */
[----:B------:R-:W-:Y:S01]  /*1520*/  IADD3 R18, P0, R26, 0x100, RZ ;  /* 0x000001001a127810 */ /* 0x000fe20007f1e0ff */
[----:B------:R-:W-:Y:S01]  /*1530*/  IMAD.X R17, RZ, RZ, R25, P1 ;  /* 0x000000ffff117224 */ /* 0x000fe200008e0619 */
[----:B------:R-:W-:Y:S01]  /*1540*/  IADD3 R20, P1, R28, 0x100, RZ ;  /* 0x000001001c147810 */ /* 0x000fe20007f3e0ff */
[----:B------:R-:W0:Y:S01]  /*1550*/  LDGDEPBAR ;  /* 0x00000000000079af */ /* 0x000e220000000000 */
[----:B------:R-:W-:-:S02]  /*1560*/  IMAD.X R176, RZ, RZ, R49, P2 ;  /* 0x000000ffffb07224 */ /* 0x000fc400010e0631 */
[----:B------:R-:W-:Y:S01]  /*1570*/  IMAD.X R19, RZ, RZ, R27, P0 ;  /* 0x000000ffff137224 */ /* 0x000fe200000e061b */
[----:B------:R-:W-:Y:S01]  /*1580*/  LDGSTS.E.BYPASS.128 [R21+0xc000], desc[UR30][R38.64] ;  /* 0x0c00000026157fae */ /* 0x000fe2000b901c5e */
[----:B------:R-:W-:Y:S01]  /*1590*/  IADD3 R197, P0, R30, 0x100, RZ ;  /* 0x000001001ec57810 */ /* 0x000fe20007f1e0ff */
[----:B------:R-:W-:Y:S01]  /*15a0*/  IMAD.X R199, RZ, RZ, R29, P1 ;  /* 0x000000ffffc77224 */ /* 0x000fe200008e061d */
[----:B------:R-:W-:Y:S01]  /*15b0*/  IADD3 R194, P1, R32, 0x100, RZ ;  /* 0x0000010020c27810 */ /* 0x000fe20007f3e0ff */
[----:B------:R-:W-:Y:S02]  /*15c0*/  LDGSTS.E.BYPASS.128 [R55+0xc000], desc[UR30][R40.64] ;  /* 0x0c00000028377fae */ /* 0x000fe4000b901c5e */
[----:B------:R-:W-:Y:S01]  /*15d0*/  IMAD.X R198, RZ, RZ, R31, P0 ;  /* 0x000000ffffc67224 */ /* 0x000fe200000e061f */
[----:B------:R-:W-:Y:S01]  /*15e0*/  IADD3 R192, P0, R34, 0x100, RZ ;  /* 0x0000010022c07810 */ /* 0x000fe20007f1e0ff */
[----:B------:R-:W-:Y:S01]  /*15f0*/  LDGSTS.E.BYPASS.128 [R57+0xc000], desc[UR30][R42.64] ;  /* 0x0c0000002a397fae */ /* 0x000fe2000b901c5e */
[----:B------:R-:W-:Y:S01]  /*1600*/  IMAD.X R196, RZ, RZ, R33, P1 ;  /* 0x000000ffffc47224 */ /* 0x000fe200008e0621 */
[----:B------:R-:W-:-:S02]  /*1610*/  IADD3 R190, P1, R36, 0x100, RZ ;  /* 0x0000010024be7810 */ /* 0x000fc40007f3e0ff */
[----:B------:R-:W-:Y:S01]  /*1620*/  LDGSTS.E.BYPASS.128 [R59+0xc000], desc[UR30][R44.64] ;  /* 0x0c0000002c3b7fae */ /* 0x000fe2000b901c5e */
[----:B------:R-:W-:Y:S01]  /*1630*/  IMAD.X R193, RZ, RZ, R35, P0 ;  /* 0x000000ffffc17224 */ /* 0x000fe200000e0623 */
[----:B------:R-:W-:Y:S01]  /*1640*/  IADD3 R188, P0, R38, 0x100, RZ ;  /* 0x0000010026bc7810 */ /* 0x000fe20007f1e0ff */
[----:B------:R-:W-:Y:S01]  /*1650*/  IMAD.X R191, RZ, RZ, R37, P1 ;  /* 0x000000ffffbf7224 */ /* 0x000fe200008e0625 */
[----:B------:R-:W-:Y:S01]  /*1660*/  LDGSTS.E.BYPASS.128 [R61+0xc000], desc[UR30][R46.64] ;  /* 0x0c0000002e3d7fae */ /* 0x000fe2000b901c5e */
[----:B------:R-:W-:Y:S02]  /*1670*/  IADD3 R186, P1, R40, 0x100, RZ ;  /* 0x0000010028ba7810 */ /* 0x000fe40007f3e0ff */
        /* <DEDUP_REMOVED lines=11> */
[----:B------:R-:W0:Y:S01]  /*1730*/  LDGDEPBAR ;  /* 0x00000000000079af */ /* 0x000e220000000000 */
[----:B------:R-:W-:Y:S01]  /*1740*/  IMAD.X R180, RZ, RZ, R47, P0 ;  /* 0x000000ffffb47224 */ /* 0x000fe200000e062f */
[----:B------:R-:W-:Y:S01]  /*1750*/  BAR.SYNC.DEFER_BLOCKING 0x0 ;  /* 0x0000000000007b1d */ /* 0x000fe20000010000 */
[----:B------:R-:W-:Y:S01]  /*1760*/  IADD3 R166, P0, R52, 0x100, RZ ;  /* 0x0000010034a67810 */ /* 0x000fe20007f1e0ff */
[----:B------:R-:W-:-:S04]  /*1770*/  IMAD.X R172, RZ, RZ, R51, P1 ;  /* 0x000000ffffac7224 */ /* 0x000fc800008e0633 */
[----:B------:R-:W-:Y:S01]  /*1780*/  IMAD.X R168, RZ, RZ, R53, P0 ;  /* 0x000000ffffa87224 */ /* 0x000fe200000e0635 */
[----:B------:R-:W-:Y:S01]  /*1790*/  @!PT LDS RZ, [RZ] ;  /* 0x00000000fffff984 */ /* 0x000fe20000000800 */
[----:B------:R-:W-:Y:S01]  /*17a0*/  @!PT LDS RZ, [RZ] ;  /* 0x00000000fffff984 */ /* 0x000fe20000000800 */
[----:B------:R-:W-:Y:S01]  /*17b0*/  @!PT LDS RZ, [RZ] ;  /* 0x00000000fffff984 */ /* 0x000fe20000000800 */
[----:B------:R-:W-:Y:S04]  /*17c0*/  LDGSTS.E.BYPASS.128 [R21+0x4000], desc[UR30][R22.64+0x80] ;  /* 0x0400008016157fae */ /* 0x000fe8000b901c5e */
[----:B------:R2:W-:Y:S04]  /*17d0*/  LDGSTS.E.BYPASS.128 [R55+0x4000], desc[UR30][R24.64+0x80] ;  /* 0x0400008018377fae */ /* 0x0005e8000b901c5e */
[----:B------:R3:W-:Y:S04]  /*17e0*/  LDGSTS.E.BYPASS.128 [R57+0x4000], desc[UR30][R26.64+0x80] ;  /* 0x040000801a397fae */ /* 0x0007e8000b901c5e */
[----:B------:R4:W-:Y:S04]  /*17f0*/  LDGSTS.E.BYPASS.128 [R59+0x4000], desc[UR30][R28.64+0x80] ;  /* 0x040000801c3b7fae */ /* 0x0009e8000b901c5e */
[----:B------:R5:W-:Y:S01]  /*1800*/  LDGSTS.E.BYPASS.128 [R61+0x4000], desc[UR30][R30.64+0x80] ;  /* 0x040000801e3d7fae */ /* 0x000be2000b901c5e */
[----:B--2---:R-:W-:-:S03]  /*1810*/  CS2R R24, SRZ ;  /* 0x0000000000187805 */ /* 0x004fc6000001ff00 */
[----:B------:R2:W-:Y:S01]  /*1820*/  LDGSTS.E.BYPASS.128 [R63+0x4000], desc[UR30][R32.64+0x80] ;  /* 0x04000080203f7fae */ /* 0x0005e2000b901c5e */
[----:B---3--:R-:W-:-:S03]  /*1830*/  CS2R R26, SRZ ;  /* 0x00000000001a7805 */ /* 0x008fc6000001ff00 */
[----:B------:R3:W-:Y:S01]  /*1840*/  LDGSTS.E.BYPASS.128 [R65+0x4000], desc[UR30][R34.64+0x80] ;  /* 0x0400008022417fae */ /* 0x0007e2000b901c5e */
[----:B-1--4-:R-:W-:-:S03]  /*1850*/  CS2R R28, SRZ ;  /* 0x00000000001c7805 */ /* 0x012fc6000001ff00 */
[----:B------:R1:W-:Y:S01]  /*1860*/  LDGSTS.E.BYPASS.128 [R67+0x4000], desc[UR30][R36.64+0x80] ;  /* 0x0400008024437fae */ /* 0x0003e2000b901c5e */
[----:B-----5:R-:W-:-:S03]  /*1870*/  CS2R R30, SRZ ;  /* 0x00000000001e7805 */ /* 0x020fc6000001ff00 */
[----:B------:R-:W0:Y:S01]  /*1880*/  LDGDEPBAR ;  /* 0x00000000000079af */ /* 0x000e220000000000 */
[----:B--2---:R-:W-:-:S03]  /*1890*/  CS2R R32, SRZ ;  /* 0x0000000000207805 */ /* 0x004fc6000001ff00 */
[----:B------:R2:W-:Y:S01]  /*18a0*/  LDGSTS.E.BYPASS.128 [R21+0x10000], desc[UR30][R38.64+0x80] ;  /* 0x1000008026157fae */ /* 0x0005e2000b901c5e */
[----:B---3--:R-:W-:-:S03]  /*18b0*/  CS2R R34, SRZ ;  /* 0x0000000000227805 */ /* 0x008fc6000001ff00 */
[----:B------:R3:W-:Y:S01]  /*18c0*/  LDGSTS.E.BYPASS.128 [R55+0x10000], desc[UR30][R40.64+0x80] ;  /* 0x1000008028377fae */ /* 0x0007e2000b901c5e */
[----:B-1----:R-:W-:-:S03]  /*18d0*/  CS2R R36, SRZ ;  /* 0x0000000000247805 */ /* 0x002fc6000001ff00 */
[----:B------:R1:W-:Y:S04]  /*18e0*/  LDGSTS.E.BYPASS.128 [R57+0x10000], desc[UR30][R42.64+0x80] ;  /* 0x100000802a397fae */ /* 0x0003e8000b901c5e */
[----:B------:R4:W-:Y:S01]  /*18f0*/  LDGSTS.E.BYPASS.128 [R59+0x10000], desc[UR30][R44.64+0x80] ;  /* 0x100000802c3b7fae */ /* 0x0009e2000b901c5e */
[----:B--2---:R-:W-:Y:S01]  /*1900*/  IMAD.MOV.U32 R21, RZ, RZ, -0x40 ;  /* 0xffffffc0ff157424 */ /* 0x004fe200078e00ff */
[----:B------:R-:W-:Y:S02]  /*1910*/  CS2R R38, SRZ ;  /* 0x0000000000267805 */ /* 0x000fe4000001ff00 */
[----:B------:R2:W-:Y:S01]  /*1920*/  LDGSTS.E.BYPASS.128 [R61+0x10000], desc[UR30][R46.64+0x80] ;  /* 0x100000802e3d7fae */ /* 0x0005e2000b901c5e */
[----:B---3--:R-:W-:Y:S02]  /*1930*/  CS2R R40, SRZ ;  /* 0x0000000000287805 */ /* 0x008fe4000001ff00 */
[----:B------:R-:W-:Y:S01]  /*1940*/  CS2R R54, SRZ ;  /* 0x0000000000367805 */ /* 0x000fe2000001ff00 */
[----:B------:R3:W-:Y:S01]  /*1950*/  LDGSTS.E.BYPASS.128 [R63+0x10000], desc[UR30][R48.64+0x80] ;  /* 0x10000080303f7fae */ /* 0x0007e2000b901c5e */
[----:B-1----:R-:W-:-:S02]  /*1960*/  CS2R R42, SRZ ;  /* 0x00000000002a7805 */ /* 0x002fc4000001ff00 */
[----:B------:R-:W-:Y:S01]  /*1970*/  CS2R R56, SRZ ;  /* 0x0000000000387805 */ /* 0x000fe2000001ff00 */
[----:B------:R1:W-:Y:S01]  /*1980*/  LDGSTS.E.BYPASS.128 [R65+0x10000], desc[UR30][R50.64+0x80] ;  /* 0x1000008032417fae */ /* 0x0003e2000b901c5e */
[----:B----4-:R-:W-:Y:S02]  /*1990*/  CS2R R44, SRZ ;  /* 0x00000000002c7805 */ /* 0x010fe4000001ff00 */
[----:B------:R-:W-:Y:S01]  /*19a0*/  CS2R R58, SRZ ;  /* 0x00000000003a7805 */ /* 0x000fe2000001ff00 */
[----:B------:R4:W-:Y:S01]  /*19b0*/  LDGSTS.E.BYPASS.128 [R67+0x10000], desc[UR30][R52.64+0x80] ;  /* 0x1000008034437fae */ /* 0x0009e2000b901c5e */
[----:B--2---:R-:W-:Y:S02]  /*19c0*/  CS2R R46, SRZ ;  /* 0x00000000002e7805 */ /* 0x004fe4000001ff00 */
[----:B------:R-:W-:Y:S01]  /*19d0*/  CS2R R60, SRZ ;  /* 0x00000000003c7805 */ /* 0x000fe2000001ff00 */
[----:B------:R-:W0:Y:S01]  /*19e0*/  LDGDEPBAR ;  /* 0x00000000000079af */ /* 0x000e220000000000 */
[----:B---3--:R-:W-:-:S02]  /*19f0*/  CS2R R48, SRZ ;  /* 0x0000000000307805 */ /* 0x008fc4000001ff00 */
[----:B------:R-:W-:Y:S02]  /*1a00*/  CS2R R62, SRZ ;  /* 0x00000000003e7805 */ /* 0x000fe4000001ff00 */
[----:B-1----:R-:W-:Y:S02]  /*1a10*/  CS2R R50, SRZ ;  /* 0x0000000000327805 */ /* 0x002fe4000001ff00 */
[----:B------:R-:W-:Y:S02]  /*1a20*/  CS2R R64, SRZ ;  /* 0x0000000000407805 */ /* 0x000fe4000001ff00 */
[----:B----4-:R-:W-:Y:S02]  /*1a30*/  CS2R R52, SRZ ;  /* 0x0000000000347805 */ /* 0x010fe4000001ff00 */
[----:B------:R-:W-:-:S07]  /*1a40*/  CS2R R66, SRZ ;  /* 0x0000000000427805 */ /* 0x000fce000001ff00 */
.L_x_0:
[----:B------:R-:W1:Y:S01]  /*1a50*/  SHFL.IDX PT, R22, R200, RZ, 0x1f ;  /* 0x00001fffc8167589 */ /* 0x000e6200000e0000 */
[----:B------:R-:W-:Y:S01]  /*1a60*/  UIADD3 UR26, UR26, 0x1, URZ ;  /* 0x000000011a1a7890 */ /* 0x000fe2000fffe03f */
[----:B------:R-:W-:-:S04]  /*1a70*/  DEPBAR.LE SB0, 0x2 ;  /* 0x000080800000791a */ /* 0x000fc80000000000 */
[----:B------:R-:W-:Y:S01]  /*1a80*/  UISETP.GE.AND UP0, UPT, UR26, 0x3, UPT ;  /* 0x000000031a00788c */ /* 0x000fe2000bf06270 */
[----:B------:R-:W-:Y:S01]  /*1a90*/  BAR.SYNC.DEFER_BLOCKING 0x0 ;  /* 0x0000000000007b1d */ /* 0x000fe20000010000 */
[----:B------:R-:W-:Y:S01]  /*1aa0*/  UIADD3 UR25, UR25, 0x1, URZ ;  /* 0x0000000119197890 */ /* 0x000fe2000fffe03f */
[----:B------:R-:W-:Y:S01]  /*1ab0*/  VIADD R21, R21, 0x40 ;  /* 0x0000004015157836 */ /* 0x000fe20000000000 */
[----:B------:R-:W-:Y:S01]  /*1ac0*/  USEL UR26, UR26, URZ, !UP0 ;  /* 0x0000003f1a1a7287 */ /* 0x000fe2000c000000 */
[----:B------:R-:W-:Y:S02]  /*1ad0*/  IADD3 R152, P2, R16, UR4, RZ ;  /* 0x0000000410987c10 */ /* 0x000fe4000ff5e0ff */
[----:B------:R-:W-:Y:S01]  /*1ae0*/  UMOV UR19, 0x40000040 ;  /* 0x4000004000137882 */ /* 0x000fe20000000000 */
[----:B------:R-:W-:Y:S01]  /*1af0*/  UMOV UR12, 0x4000002 ;  /* 0x04000002000c7882 */ /* 0x000fe20000000000 */
[----:B------:R-:W-:Y:S01]  /*1b00*/  UMOV UR13, 0x40000040 ;  /* 0x40000040000d7882 */ /* 0x000fe20000000000 */
[----:B------:R-:W-:Y:S01]  /*1b10*/  UMOV UR9, 0x40000040 ;  /* 0x4000004000097882 */ /* 0x000fe20000000000 */
[----:B------:R-:W-:Y:S01]  /*1b20*/  UMOV UR20, 0x4000006 ;  /* 0x0400000600147882 */ /* 0x000fe20000000000 */
[----:B------:R-:W-:Y:S01]  /*1b30*/  UMOV UR21, 0x40000040 ;  /* 0x4000004000157882 */ /* 0x000fe20000000000 */
[----:B------:R-:W-:-:S02]  /*1b40*/  ISETP.GE.U32.AND P0, PT, R21, 0xf80, PT ;  /* 0x00000f801500780c */ /* 0x000fc40003f06070 */
[----:B------:R-:W-:Y:S02]  /*1b50*/  IADD3.X R153, R17, UR5, RZ, P2, !PT ;  /* 0x0000000511997c10 */ /* 0x000fe400097fe4ff */
[----:B------:R-:W-:Y:S02]  /*1b60*/  IADD3 R156, P2, R20, UR4, RZ ;  /* 0x00000004149c7c10 */ /* 0x000fe4000ff5e0ff */
[----:B-1----:R-:W-:Y:S02]  /*1b70*/  R2UR UR6, R22 ;  /* 0x00000000160672ca */ /* 0x002fe400000e0000 */
[----:B------:R-:W-:Y:S02]  /*1b80*/  IADD3 R22, P1, R195, UR4, RZ ;  /* 0x00000004c3167c10 */ /* 0x000fe4000ff3e0ff */
[----:B------:R-:W-:Y:S01]  /*1b90*/  IADD3.X R157, R199, UR5, RZ, P2, !PT ;  /* 0x00000005c79d7c10 */ /* 0x000fe200097fe4ff */
[----:B------:R-:W-:Y:S01]  /*1ba0*/  WARPGROUP.ARRIVE ;  /* 0x00000000000079c5 */ /* 0x000fe20000000000 */
[----:B------:R-:W-:-:S02]  /*1bb0*/  IADD3.X R23, R15, UR5, RZ, P1, !PT ;  /* 0x000000050f177c10 */ /* 0x000fc40008ffe4ff */
[----:B------:R-:W-:Y:S02]  /*1bc0*/  IADD3 R154, P1, R18, UR4, RZ ;  /* 0x00000004129a7c10 */ /* 0x000fe4000ff3e0ff */
[----:B------:R-:W-:-:S03]  /*1bd0*/  IADD3 R160, P2, R194, UR4, RZ ;  /* 0x00000004c2a07c10 */ /* 0x000fc6000ff5e0ff */
[----:B------:R-:W-:Y:S01]  /*1be0*/  USHF.L.U32 UR7, UR6, 0x7, URZ ;  /* 0x0000000706077899 */ /* 0x000fe2000800063f */
[----:B------:R-:W-:Y:S01]  /*1bf0*/  IADD3.X R155, R19, UR5, RZ, P1, !PT ;  /* 0x00000005139b7c10 */ /* 0x000fe20008ffe4ff */
[----:B------:R-:W-:Y:S01]  /*1c00*/  ULEA UR6, UR26, UR24, 0xe ;  /* 0x000000181a067291 */ /* 0x000fe2000f8e703f */
[----:B------:R-:W-:Y:S01]  /*1c10*/  IADD3 R158, P1, R197, UR4, RZ ;  /* 0x00000004c59e7c10 */ /* 0x000fe2000ff3e0ff */
[----:B------:R-:W-:Y:S01]  /*1c20*/  ULOP3.LUT UR7, UR7, 0x180, URZ, 0xc0, !UPT ;  /* 0x0000018007077892 */ /* 0x000fe2000f8ec03f */
[----:B------:R-:W-:Y:S01]  /*1c30*/  IADD3.X R161, R196, UR5, RZ, P2, !PT ;  /* 0x00000005c4a17c10 */ /* 0x000fe200097fe4ff */
[----:B------:R-:W-:Y:S01]  /*1c40*/  USHF.R.U32.HI UR8, URZ, 0x4, UR6 ;  /* 0x000000043f087899 */ /* 0x000fe20008011606 */
[----:B------:R-:W-:Y:S01]  /*1c50*/  IADD3.X R159, R198, UR5, RZ, P1, !PT ;  /* 0x00000005c69f7c10 */ /* 0x000fe20008ffe4ff */
[----:B------:R-:W-:Y:S01]  /*1c60*/  UIADD3 UR6, UR6, 0xc000, URZ ;  /* 0x0000c00006067890 */ /* 0x000fe2000fffe03f */
[----:B------:R-:W-:Y:S01]  /*1c70*/  IADD3 R162, P1, R192, UR4, RZ ;  /* 0x00000004c0a27c10 */ /* 0x000fe2000ff3e0ff */
[----:B------:R-:W-:Y:S01]  /*1c80*/  ULOP3.LUT UR8, UR8, 0x3fff, URZ, 0xc0, !UPT ;  /* 0x00003fff08087892 */ /* 0x000fe2000f8ec03f */
[----:B------:R-:W-:Y:S01]  /*1c90*/  IADD3 R164, P4, R166, UR4, RZ ;  /* 0x00000004a6a47c10 */ /* 0x000fe2000ff9e0ff */
[----:B------:R-:W-:Y:S01]  /*1ca0*/  USHF.R.U32.HI UR6, URZ, 0x4, UR6 ;  /* 0x000000043f067899 */ /* 0x000fe20008011606 */
[----:B------:R-:W-:Y:S01]  /*1cb0*/  IADD3.X R163, R193, UR5, RZ, P1, !PT ;  /* 0x00000005c1a37c10 */ /* 0x000fe20008ffe4ff */
[----:B------:R-:W-:Y:S01]  /*1cc0*/  UIADD3 UR28, UP0, UR7, UR8, URZ ;  /* 0x00000008071c7290 */ /* 0x000fe2000ff1e03f */
[----:B------:R-:W-:Y:S01]  /*1cd0*/  IADD3.X R165, R168, UR5, RZ, P4, !PT ;  /* 0x00000005a8a57c10 */ /* 0x000fe2000a7fe4ff */
[----:B------:R-:W-:-:S02]  /*1ce0*/  ULOP3.LUT UR6, UR6, 0x3fff, URZ, 0xc0, !UPT ;  /* 0x00003fff06067892 */ /* 0x000fc4000f8ec03f */
[----:B------:R-:W-:Y:S02]  /*1cf0*/  UIADD3.X UR29, URZ, URZ, URZ, UP0, !UPT ;  /* 0x0000003f3f1d7290 */ /* 0x000fe400087fe43f */
[----:B------:R-:W-:Y:S02]  /*1d00*/  ULOP3.LUT UR18, UR6, 0x4000000, URZ, 0xfc, !UPT ;  /* 0x0400000006127892 */ /* 0x000fe4000f8efc3f */
[----:B------:R-:W-:Y:S02]  /*1d10*/  ULOP3.LUT UR16, UR28, 0x4000000, URZ, 0xfc, !UPT ;  /* 0x040000001c107892 */ /* 0x000fe4000f8efc3f */
[----:B------:R-:W-:Y:S01]  /*1d20*/  ULOP3.LUT UR17, UR29, 0x40000040, URZ, 0xfc, !UPT ;  /* 0x400000401d117892 */ /* 0x000fe2000f8efc3f */
[----:B------:R-:W-:Y:S01]  /*1d30*/  UMOV UR7, URZ ;  /* 0x0000003f00077c82 */ /* 0x000fe20008000000 */
[----:B------:R-:W-:Y:S01]  /*1d40*/  UMOV UR8, 0x4000004 ;  /* 0x0400000400087882 */ /* 0x000fe20000000000 */
[----:B------:R-:W-:Y:S02]  /*1d50*/  UIADD3.64 UR14, UR6, UR12, URZ ;  /* 0x0000000c060e7297 */ /* 0x000fe4000fffe03f */
[----:B------:R-:W-:-:S02]  /*1d60*/  UIADD3.64 UR12, UR28, UR12, URZ ;  /* 0x0000000c1c0c7297 */ /* 0x000fc4000fffe03f */
[----:B------:R-:W-:Y:S02]  /*1d70*/  UIADD3.64 UR10, UR6, UR8, URZ ;  /* 0x00000008060a7297 */ /* 0x000fe4000fffe03f */
[----:B------:R-:W-:Y:S01]  /*1d80*/  HGMMA.64x128x16.F32.BF16 R88, gdesc[UR16], R88 ;  /* 0x01e00000105879f0 */ /* 0x000fe20008701858 */
[----:B------:R-:W-:Y:S01]  /*1d90*/  UIADD3.64 UR8, UR28, UR8, URZ ;  /* 0x000000081c087297 */ /* 0x000fe2000fffe03f */
[----:B------:R-:W-:Y:S01]  /*1da0*/  UMOV UR16, 0x4000200 ;  /* 0x0400020000107882 */ /* 0x000fe20000000000 */
[----:B------:R-:W-:Y:S01]  /*1db0*/  UMOV UR17, 0x40000040 ;  /* 0x4000004000117882 */ /* 0x000fe20000000000 */
[----:B------:R-:W-:Y:S02]  /*1dc0*/  UIADD3.64 UR22, UR6, UR20, URZ ;  /* 0x0000001406167297 */ /* 0x000fe4000fffe03f */
[----:B------:R-:W-:Y:S02]  /*1dd0*/  UIADD3.64 UR20, UR28, UR20, URZ ;  /* 0x000000141c147297 */ /* 0x000fe4000fffe03f */
[----:B------:R-:W-:-:S02]  /*1de0*/  UIADD3.64 UR16, UR28, UR16, URZ ;  /* 0x000000101c107297 */ /* 0x000fc4000fffe03f */
[----:B------:R-:W-:-:S04]  /*1df0*/  UISETP.GE.AND UP0, UPT, UR25, 0x3, UPT ;  /* 0x000000031900788c */ /* 0x000fc8000bf06270 */
[----:B------:R-:W-:-:S04]  /*1e00*/  USEL UR25, UR25, URZ, !UP0 ;  /* 0x0000003f19197287 */ /* 0x000fc8000c000000 */
[----:B------:R-:W-:-:S06]  /*1e10*/  ULEA UR6, UR25, UR24, 0xe ;  /* 0x0000001819067291 */ /* 0x000fcc000f8e703f */
[----:B------:R-:W-:Y:S02]  /*1e20*/  LEA R167, R13, UR6, 0x1 ;  /* 0x000000060da77c11 */ /* 0x000fe4000f8e08ff */
[----:B------:R-:W-:Y:S02]  /*1e30*/  LEA R169, R6, UR6, 0x1 ;  /* 0x0000000606a97c11 */ /* 0x000fe4000f8e08ff */
[----:B------:R-:W-:Y:S02]  /*1e40*/  LEA R171, R7, UR6, 0x1 ;  /* 0x0000000607ab7c11 */ /* 0x000fe4000f8e08ff */
[----:B------:R-:W-:Y:S02]  /*1e50*/  LEA R173, R8, UR6, 0x1 ;  /* 0x0000000608ad7c11 */ /* 0x000fe4000f8e08ff */
[----:B------:R-:W-:Y:S02]  /*1e60*/  LEA R175, R9, UR6, 0x1 ;  /* 0x0000000609af7c11 */ /* 0x000fe4000f8e08ff */
[----:B------:R-:W-:-:S02]  /*1e70*/  LEA R177, R10, UR6, 0x1 ;  /* 0x000000060ab17c11 */ /* 0x000fc4000f8e08ff */
[----:B------:R-:W-:Y:S02]  /*1e80*/  LEA R179, R11, UR6, 0x1 ;  /* 0x000000060bb37c11 */ /* 0x000fe4000f8e08ff */
[----:B------:R-:W-:Y:S01]  /*1e90*/  LEA R181, R12, UR6, 0x1 ;  /* 0x000000060cb57c11 */ /* 0x000fe2000f8e08ff */
[----:B------:R-:W-:Y:S01]  /*1ea0*/  HGMMA.64x128x16.F32.BF16 R88, gdesc[UR12], R88 ;  /* 0x01e000000c5879f0 */ /* 0x000fe20008701858 */
[----:B------:R-:W-:Y:S01]  /*1eb0*/  UMOV UR12, 0x4000202 ;  /* 0x04000202000c7882 */ /* 0x000fe20000000000 */
[----:B------:R-:W-:Y:S02]  /*1ec0*/  UMOV UR13, 0x40000040 ;  /* 0x40000040000d7882 */ /* 0x000fe40000000000 */
[----:B------:R-:W-:-:S08]  /*1ed0*/  UIADD3.64 UR12, UR28, UR12, URZ ;  /* 0x0000000c1c0c7297 */ /* 0x000fd0000fffe03f */
[----:B------:R-:W-:Y:S01]  /*1ee0*/  HGMMA.64x128x16.F32.BF16 R88, gdesc[UR8], R88 ;  /* 0x01e00000085879f0 */ /* 0x000fe20008701858 */
[----:B------:R-:W-:Y:S01]  /*1ef0*/  UMOV UR8, 0x4000204 ;  /* 0x0400020400087882 */ /* 0x000fe20000000000 */
[----:B------:R-:W-:Y:S02]  /*1f00*/  UMOV UR9, 0x40000040 ;  /* 0x4000004000097882 */ /* 0x000fe40000000000 */
[----:B------:R-:W-:-:S08]  /*1f10*/  UIADD3.64 UR8, UR28, UR8, URZ ;  /* 0x000000081c087297 */ /* 0x000fd0000fffe03f */
[----:B------:R-:W-:-:S12]  /*1f20*/  HGMMA.64x128x16.F32.BF16 R88, gdesc[UR20], R88 ;  /* 0x01e00000145879f0 */ /* 0x000fd80008701858 */
[----:B------:R-:W-:Y:S01]  /*1f30*/  HGMMA.64x128x16.F32.BF16 R24, gdesc[UR16], R24 ;  /* 0x01e00000101879f0 */ /* 0x000fe20008701818 */
[----:B------:R-:W-:Y:S01]  /*1f40*/  UMOV UR20, 0x4000206 ;  /* 0x0400020600147882 */ /* 0x000fe20000000000 */
[----:B------:R-:W-:Y:S02]  /*1f50*/  UMOV UR21, 0x40000040 ;  /* 0x4000004000157882 */ /* 0x000fe40000000000 */
[----:B------:R-:W-:-:S08]  /*1f60*/  UIADD3.64 UR20, UR28, UR20, URZ ;  /* 0x000000141c147297 */ /* 0x000fd0000fffe03f */
[----:B------:R-:W-:-:S12]  /*1f70*/  HGMMA.64x128x16.F32.BF16 R24, gdesc[UR12], R24 ;  /* 0x01e000000c1879f0 */ /* 0x000fd80008701818 */
[----:B------:R-:W-:-:S12]  /*1f80*/  HGMMA.64x128x16.F32.BF16 R24, gdesc[UR8], R24 ;  /* 0x01e00000081879f0 */ /* 0x000fd80008701818 */
[----:B------:R-:W-:Y:S03]  /*1f90*/  HGMMA.64x128x16.F32.BF16 R24, gdesc[UR20], R24, gsb0 ;  /* 0x01e00000141879f0 */ /* 0x000fe60008001818 */
[----:B------:R-:W-:Y:S02]  /*1fa0*/  WARPGROUP.DEPBAR.LE gsb0, 0x1 ;  /* 0x00008000000079c5 */ /* 0x000fe40000010100 */
[----:B------:R-:W-:Y:S06]  /*1fb0*/  BAR.SYNC.DEFER_BLOCKING 0x0 ;  /* 0x0000000000007b1d */ /* 0x000fec0000010000 */
[----:B------:R-:W-:Y:S01]  /*1fc0*/  @!PT LDS RZ, [RZ] ;  /* 0x00000000fffff984 */ /* 0x000fe20000000800 */
[----:B------:R-:W-:Y:S01]  /*1fd0*/  @!PT LDS RZ, [RZ] ;  /* 0x00000000fffff984 */ /* 0x000fe20000000800 */
[----:B------:R-:W-:Y:S01]  /*1fe0*/  @!PT LDS RZ, [RZ] ;  /* 0x00000000fffff984 */ /* 0x000fe20000000800 */
[----:B------:R-:W-:Y:S04]  /*1ff0*/  LDGSTS.E.BYPASS.128 [R167], desc[UR30][R22.64], !P0 ;  /* 0x0000000016a77fae */ /* 0x000fe8000c101c5e */
[----:B------:R1:W-:Y:S04]  /*2000*/  LDGSTS.E.BYPASS.128 [R169], desc[UR30][R152.64], !P0 ;  /* 0x0000000098a97fae */ /* 0x0003e8000c101c5e */
[----:B------:R2:W-:Y:S04]  /*2010*/  LDGSTS.E.BYPASS.128 [R171], desc[UR30][R154.64], !P0 ;  /* 0x000000009aab7fae */ /* 0x0005e8000c101c5e */
[----:B------:R3:W-:Y:S01]  /*2020*/  LDGSTS.E.BYPASS.128 [R173], desc[UR30][R156.64], !P0 ;  /* 0x000000009cad7fae */ /* 0x0007e2000c101c5e */
[----:B-1----:R-:W-:-:S03]  /*2030*/  IADD3 R152, P2, R190, UR4, RZ ;  /* 0x00000004be987c10 */ /* 0x002fc6000ff5e0ff */
[----:B------:R1:W-:Y:S01]  /*2040*/  LDGSTS.E.BYPASS.128 [R175], desc[UR30][R158.64], !P0 ;  /* 0x000000009eaf7fae */ /* 0x0003e2000c101c5e */
[----:B--2---:R-:W-:-:S03]  /*2050*/  IADD3 R154, P1, R188, UR4, RZ ;  /* 0x00000004bc9a7c10 */ /* 0x004fc6000ff3e0ff */
[----:B------:R2:W-:Y:S01]  /*2060*/  LDGSTS.E.BYPASS.128 [R177], desc[UR30][R160.64], !P0 ;  /* 0x00000000a0b17fae */ /* 0x0005e2000c101c5e */
[----:B------:R-:W-:Y:S02]  /*2070*/  IADD3.X R153, R191, UR5, RZ, P2, !PT ;  /* 0x00000005bf997c10 */ /* 0x000fe400097fe4ff */
[----:B---3--:R-:W-:Y:S01]  /*2080*/  IADD3 R156, P2, R186, UR4, RZ ;  /* 0x00000004ba9c7c10 */ /* 0x008fe2000ff5e0ff */
[----:B------:R3:W-:Y:S01]  /*2090*/  LDGSTS.E.BYPASS.128 [R179], desc[UR30][R162.64], !P0 ;  /* 0x00000000a2b37fae */ /* 0x0007e2000c101c5e */
[----:B------:R-:W-:Y:S02]  /*20a0*/  IADD3.X R155, R189, UR5, RZ, P1, !PT ;  /* 0x00000005bd9b7c10 */ /* 0x000fe40008ffe4ff */
[----:B------:R-:W-:Y:S01]  /*20b0*/  IADD3.X R157, R187, UR5, RZ, P2, !PT ;  /* 0x00000005bb9d7c10 */ /* 0x000fe200097fe4ff */
[----:B------:R4:W-:Y:S01]  /*20c0*/  LDGSTS.E.BYPASS.128 [R181], desc[UR30][R152.64], !P0 ;  /* 0x0000000098b57fae */ /* 0x0009e2000c101c5e */
[----:B-1----:R-:W-:Y:S02]  /*20d0*/  IADD3 R158, P1, R184, UR4, RZ ;  /* 0x00000004b89e7c10 */ /* 0x002fe4000ff3e0ff */
[----:B------:R-:W-:Y:S01]  /*20e0*/  IADD3 R22, P2, R182, UR4, RZ ;  /* 0x00000004b6167c10 */ /* 0x000fe2000ff5e0ff */
[----:B------:R-:W0:Y:S01]  /*20f0*/  LDGDEPBAR ;  /* 0x00000000000079af */ /* 0x000e220000000000 */
[----:B------:R-:W-:-:S02]  /*2100*/  IADD3.X R159, R185, UR5, RZ, P1, !PT ;  /* 0x00000005b99f7c10 */ /* 0x000fc40008ffe4ff */
[----:B--2---:R-:W-:Y:S01]  /*2110*/  IADD3 R160, P1, R178, UR4, RZ ;  /* 0x00000004b2a07c10 */ /* 0x004fe2000ff3e0ff */
[----:B------:R1:W-:Y:S01]  /*2120*/  LDGSTS.E.BYPASS.128 [R167+0xc000], desc[UR30][R154.64], !P0 ;  /* 0x0c0000009aa77fae */ /* 0x0003e2000c101c5e */
[----:B------:R-:W-:Y:S02]  /*2130*/  IADD3.X R23, R183, UR5, RZ, P2, !PT ;  /* 0x00000005b7177c10 */ /* 0x000fe400097fe4ff */
[----:B---3--:R-:W-:Y:S01]  /*2140*/  IADD3 R162, P3, R170, UR4, RZ ;  /* 0x00000004aaa27c10 */ /* 0x008fe2000ff7e0ff */
[----:B------:R1:W-:Y:S01]  /*2150*/  LDGSTS.E.BYPASS.128 [R169+0xc000], desc[UR30][R156.64], !P0 ;  /* 0x0c0000009ca97fae */ /* 0x0003e2000c101c5e */
[----:B----4-:R-:W-:Y:S01]  /*2160*/  IADD3 R152, P2, R174, UR4, RZ ;  /* 0x00000004ae987c10 */ /* 0x010fe2000ff5e0ff */
[----:B------:R-:W-:Y:S01]  /*2170*/  UIADD3 UR4, UP0, UR4, 0x80, URZ ;  /* 0x0000008004047890 */ /* 0x000fe2000ff1e03f */
[----:B------:R-:W-:Y:S01]  /*2180*/  IADD3.X R161, R180, UR5, RZ, P1, !PT ;  /* 0x00000005b4a17c10 */ /* 0x000fe20008ffe4ff */
[----:B------:R1:W-:Y:S01]  /*2190*/  LDGSTS.E.BYPASS.128 [R171+0xc000], desc[UR30][R158.64], !P0 ;  /* 0x0c0000009eab7fae */ /* 0x0003e2000c101c5e */
[----:B------:R-:W-:-:S02]  /*21a0*/  IADD3.X R153, R176, UR5, RZ, P2, !PT ;  /* 0x00000005b0997c10 */ /* 0x000fc400097fe4ff */
[----:B------:R-:W-:Y:S01]  /*21b0*/  IADD3.X R163, R172, UR5, RZ, P3, !PT ;  /* 0x00000005aca37c10 */ /* 0x000fe20009ffe4ff */
[----:B------:R1:W-:Y:S01]  /*21c0*/  LDGSTS.E.BYPASS.128 [R173+0xc000], desc[UR30][R22.64], !P0 ;  /* 0x0c00000016ad7fae */ /* 0x0003e2000c101c5e */
[----:B------:R-:W-:-:S03]  /*21d0*/  UIADD3.X UR5, URZ, UR5, URZ, UP0, !UPT ;  /* 0x000000053f057290 */ /* 0x000fc600087fe43f */
[----:B------:R1:W-:Y:S04]  /*21e0*/  LDGSTS.E.BYPASS.128 [R175+0xc000], desc[UR30][R160.64], !P0 ;  /* 0x0c000000a0af7fae */ /* 0x0003e8000c101c5e */
[----:B------:R1:W-:Y:S04]  /*21f0*/  LDGSTS.E.BYPASS.128 [R177+0xc000], desc[UR30][R152.64], !P0 ;  /* 0x0c00000098b17fae */ /* 0x0003e8000c101c5e */
[----:B------:R1:W-:Y:S04]  /*2200*/  LDGSTS.E.BYPASS.128 [R179+0xc000], desc[UR30][R162.64], !P0 ;  /* 0x0c000000a2b37fae */ /* 0x0003e8000c101c5e */
[----:B------:R1:W-:Y:S01]  /*2210*/  LDGSTS.E.BYPASS.128 [R181+0xc000], desc[UR30][R164.64], !P0 ;  /* 0x0c000000a4b57fae */ /* 0x0003e2000c101c5e */
[----:B------:R-:W-:-:S03]  /*2220*/  ISETP.GE.U32.AND P0, PT, R21, 0xfc0, PT ;  /* 0x00000fc01500780c */ /* 0x000fc60003f06070 */
[----:B------:R-:W0:Y:S10]  /*2230*/  LDGDEPBAR ;  /* 0x00000000000079af */ /* 0x000e340000000000 */
[----:B-1----:R-:W-:Y:S05]  /*2240*/  @!P0 BRA `(.L_x_0) ;  /* 0xfffffff800008947 */ /* 0x002fea000383ffff */
[----:B------:R-:W-:Y:S02]  /*2250*/  WARPGROUP.DEPBAR.LE gsb0, 0x0 ;  /* 0x00008000000079c5 */ /* 0x000fe40000010000 */
[----:B------:R-:W-:Y:S01]  /*2260*/  LOP3.LUT R14, R14, 0x3, RZ, 0xc0, !PT ;  /* 0x000000030e0e7812 */ /* 0x000fe200078ec0ff */
[----:B------:R-:W-:-:S04]  /*2270*/  DEPBAR.LE SB0, 0x0 ;  /* 0x000080000000791a */ /* 0x000fc80000000000 */
[--C-:B------:R-:W-:Y:S01]  /*2280*/  SHF.R.U32.HI R6, RZ, 0x2, R2.reuse ;  /* 0x00000002ff067819 */ /* 0x100fe20000011602 */
[----:B------:R-:W-:Y:S01]  /*2290*/  IMAD.SHL.U32 R7, R14, 0x10, RZ ;  /* 0x000000100e077824 */ /* 0x000fe200078e00ff */
[----:B------:R-:W-:Y:S01]  /*22a0*/  SHF.R.U32.HI R8, RZ, 0x4, R2 ;  /* 0x00000004ff087819 */ /* 0x000fe20000011602 */
[----:B------:R-:W-:Y:S01]  /*22b0*/  IMAD.SHL.U32 R2, R2, 0x2, RZ ;  /* 0x0000000202027824 */ /* 0x000fe200078e00ff */
[----:B------:R-:W-:Y:S01]  /*22c0*/  SGXT.U32 R6, R6, 0x3 ;  /* 0x000000030606781a */ /* 0x000fe20000000000 */
[----:B------:R-:W-:Y:S01]  /*22d0*/  IMAD.SHL.U32 R11, R14, 0x2, RZ ;  /* 0x000000020e0b7824 */ /* 0x000fe200078e00ff */
[----:B------:R-:W-:Y:S01]  /*22e0*/  F2FP.BF16.F32.PACK_AB R89, R89, R88 ;  /* 0x000000585959723e */ /* 0x000fe200000010ff */
[----:B------:R-:W1:Y:S01]  /*22f0*/  LDC.64 R16, c[0x0][0x220] ;  /* 0x00008800ff107b82 */ /* 0x000e620000000a00 */
[----:B------:R-:W-:Y:S02]  /*2300*/  LOP3.LUT R13, R7, R6, RZ, 0xfc, !PT ;  /* 0x00000006070d7212 */ /* 0x000fe400078efcff */
[----:B------:R-:W-:-:S02]  /*2310*/  LOP3.LUT R2, R2, 0x6, RZ, 0xc0, !PT ;  /* 0x0000000602027812 */ /* 0x000fc400078ec0ff */
[----:B------:R-:W-:Y:S02]  /*2320*/  F2FP.BF16.F32.PACK_AB R91, R91, R90 ;  /* 0x0000005a5b5b723e */ /* 0x000fe400000010ff */
[----:B------:R-:W-:Y:S01]  /*2330*/  F2FP.BF16.F32.PACK_AB R93, R93, R92 ;  /* 0x0000005c5d5d723e */ /* 0x000fe200000010ff */
[----:B------:R-:W-:Y:S01]  /*2340*/  IMAD R2, R13, 0x88, R2 ;  /* 0x000000880d027824 */ /* 0x000fe200078e0202 */
[----:B------:R-:W-:Y:S02]  /*2350*/  F2FP.BF16.F32.PACK_AB R95, R95, R94 ;  /* 0x0000005e5f5f723e */ /* 0x000fe400000010ff */
[----:B------:R-:W-:Y:S02]  /*2360*/  F2FP.BF16.F32.PACK_AB R97, R97, R96 ;  /* 0x000000606161723e */ /* 0x000fe400000010ff */
[----:B------:R-:W-:Y:S02]  /*2370*/  F2FP.BF16.F32.PACK_AB R99, R99, R98 ;  /* 0x000000626363723e */ /* 0x000fe400000010ff */
[----:B------:R-:W-:-:S02]  /*2380*/  F2FP.BF16.F32.PACK_AB R101, R101, R100 ;  /* 0x000000646565723e */ /* 0x000fc400000010ff */
[----:B------:R-:W-:Y:S02]  /*2390*/  F2FP.BF16.F32.PACK_AB R103, R103, R102 ;  /* 0x000000666767723e */ /* 0x000fe400000010ff */
[----:B------:R-:W-:Y:S02]  /*23a0*/  F2FP.BF16.F32.PACK_AB R105, R105, R104 ;  /* 0x000000686969723e */ /* 0x000fe400000010ff */
        /* <DEDUP_REMOVED lines=23> */
[----:B------:R-:W-:Y:S01]  /*2520*/  LEA R2, R2, UR24, 0x1 ;  /* 0x0000001802027c11 */ /* 0x000fe2000f8e08ff */
[----:B------:R-:W-:Y:S01]  /*2530*/  BAR.SYNC.DEFER_BLOCKING 0x0 ;  /* 0x0000000000007b1d */ /* 0x000fe20000010000 */
[----:B------:R-:W-:Y:S02]  /*2540*/  LOP3.LUT R18, R4, 0x78, R5, 0xf8, !PT ;  /* 0x0000007804127812 */ /* 0x000fe400078ef805 */
[----:B------:R-:W-:Y:S02]  /*2550*/  SGXT.U32 R4, R8, 0x1 ;  /* 0x000000010804781a */ /* 0x000fe40000000000 */
[----:B------:R-:W-:Y:S02]  /*2560*/  LOP3.LUT R5, R5, 0x78, RZ, 0xc0, !PT ;  /* 0x0000007805057812 */ /* 0x000fe400078ec0ff */
[----:B------:R-:W-:-:S02]  /*2570*/  LOP3.LUT R4, R11, R4, RZ, 0xfc, !PT ;  /* 0x000000040b047212 */ /* 0x000fc400078efcff */
[C---:B------:R-:W-:Y:S02]  /*2580*/  LOP3.LUT R7, R3.reuse, 0x8, RZ, 0xfc, !PT ;  /* 0x0000000803077812 */ /* 0x040fe400078efcff */
[----:B------:R-:W-:Y:S01]  /*2590*/  ISETP.GE.AND P0, PT, R18, 0xc00, PT ;  /* 0x00000c001200780c */ /* 0x000fe20003f06270 */
[----:B------:R-:W-:Y:S01]  /*25a0*/  IMAD R4, R4, 0x88, R5 ;  /* 0x0000008804047824 */ /* 0x000fe200078e0205 */
[----:B------:R-:W-:Y:S02]  /*25b0*/  LOP3.LUT R9, R3, 0x10, RZ, 0xfc, !PT ;  /* 0x0000001003097812 */ /* 0x000fe400078efcff */
[-C--:B------:R-:W-:Y:S02]  /*25c0*/  ISETP.LT.AND P2, PT, R7, R0.reuse, !P0 ;  /* 0x000000000700720c */ /* 0x080fe40004741270 */
[----:B------:R-:W-:Y:S02]  /*25d0*/  ISETP.LT.AND P1, PT, R9, R0, !P0 ;  /* 0x000000000900720c */ /* 0x000fe40004721270 */
[----:B------:R-:W-:-:S02]  /*25e0*/  F2FP.BF16.F32.PACK_AB R27, R27, R26 ;  /* 0x0000001a1b1b723e */ /* 0x000fc400000010ff */
[C---:B------:R-:W-:Y:S02]  /*25f0*/  LOP3.LUT R7, R3.reuse, 0x18, RZ, 0xfc, !PT ;  /* 0x0000001803077812 */ /* 0x040fe400078efcff */
[C---:B------:R-:W-:Y:S01]  /*2600*/  LOP3.LUT R9, R3.reuse, 0x20, RZ, 0xfc, !PT ;  /* 0x0000002003097812 */ /* 0x040fe200078efcff */
[----:B------:R-:W-:Y:S01]  /*2610*/  STS [R2], R89 ;  /* 0x0000005902007388 */ /* 0x000fe20000000800 */
[----:B------:R-:W-:Y:S02]  /*2620*/  LOP3.LUT R11, R3, 0x28, RZ, 0xfc, !PT ;  /* 0x00000028030b7812 */ /* 0x000fe400078efcff */
[----:B------:R-:W-:Y:S01]  /*2630*/  LEA R26, R4, UR24, 0x1 ;  /* 0x00000018041a7c11 */ /* 0x000fe2000f8e08ff */
[----:B------:R-:W-:Y:S01]  /*2640*/  STS [R2+0x880], R91 ;  /* 0x0008805b02007388 */ /* 0x000fe20000000800 */
[----:B------:R-:W-:Y:S02]  /*2650*/  F2FP.BF16.F32.PACK_AB R19, R33, R32 ;  /* 0x000000202113723e */ /* 0x000fe400000010ff */
[----:B------:R-:W-:Y:S01]  /*2660*/  F2FP.BF16.F32.PACK_AB R21, R35, R34 ;  /* 0x000000222315723e */ /* 0x000fe200000010ff */
[----:B------:R-:W-:Y:S01]  /*2670*/  STS [R2+0x10], R93 ;  /* 0x0000105d02007388 */ /* 0x000fe20000000800 */
[----:B------:R-:W-:-:S02]  /*2680*/  F2FP.BF16.F32.PACK_AB R23, R37, R36 ;  /* 0x000000242517723e */ /* 0x000fc400000010ff */
[----:B------:R-:W-:Y:S01]  /*2690*/  F2FP.BF16.F32.PACK_AB R153, R39, R38 ;  /* 0x000000262799723e */ /* 0x000fe200000010ff */
[----:B------:R-:W-:Y:S01]  /*26a0*/  STS [R2+0x890], R95 ;  /* 0x0008905f02007388 */ /* 0x000fe20000000800 */
[----:B------:R-:W-:Y:S02]  /*26b0*/  F2FP.BF16.F32.PACK_AB R155, R41, R40 ;  /* 0x00000028299b723e */ /* 0x000fe400000010ff */
[----:B------:R-:W-:Y:S01]  /*26c0*/  F2FP.BF16.F32.PACK_AB R157, R43, R42 ;  /* 0x0000002a2b9d723e */ /* 0x000fe200000010ff */
[----:B------:R-:W-:Y:S01]  /*26d0*/  STS [R2+0x20], R97 ;  /* 0x0000206102007388 */ /* 0x000fe20000000800 */
[----:B------:R-:W-:Y:S02]  /*26e0*/  F2FP.BF16.F32.PACK_AB R159, R45, R44 ;  /* 0x0000002c2d9f723e */ /* 0x000fe400000010ff */
[----:B------:R-:W-:Y:S01]  /*26f0*/  F2FP.BF16.F32.PACK_AB R161, R47, R46 ;  /* 0x0000002e2fa1723e */ /* 0x000fe200000010ff */
[----:B------:R-:W-:Y:S01]  /*2700*/  STS [R2+0x8a0], R99 ;  /* 0x0008a06302007388 */ /* 0x000fe20000000800 */
[----:B------:R-:W-:-:S02]  /*2710*/  F2FP.BF16.F32.PACK_AB R163, R49, R48 ;  /* 0x0000003031a3723e */ /* 0x000fc400000010ff */
[----:B------:R-:W-:Y:S01]  /*2720*/  F2FP.BF16.F32.PACK_AB R165, R51, R50 ;  /* 0x0000003233a5723e */ /* 0x000fe200000010ff */
[----:B------:R-:W-:Y:S01]  /*2730*/  STS [R2+0x30], R101 ;  /* 0x0000306502007388 */ /* 0x000fe20000000800 */
[-C--:B------:R-:W-:Y:S02]  /*2740*/  ISETP.LT.AND P6, PT, R7, R0.reuse, !P0 ;  /* 0x000000000700720c */ /* 0x080fe400047c1270 */
[-C--:B------:R-:W-:Y:S01]  /*2750*/  ISETP.LT.AND P5, PT, R9, R0.reuse, !P0 ;  /* 0x000000000900720c */ /* 0x080fe200047a1270 */
[----:B------:R-:W-:Y:S01]  /*2760*/  STS [R2+0x8b0], R103 ;  /* 0x0008b06702007388 */ /* 0x000fe20000000800 */
[----:B------:R-:W-:Y:S02]  /*2770*/  ISETP.LT.AND P4, PT, R11, R0, !P0 ;  /* 0x000000000b00720c */ /* 0x000fe40004781270 */
        /* <DEDUP_REMOVED lines=32> */
[----:B------:R-:W-:-:S03]  /*2980*/  ISETP.LT.AND P3, PT, R3, R0, !P0 ;  /* 0x000000000300720c */ /* 0x000fc60004761270 */
[----:B------:R-:W-:Y:S04]  /*2990*/  STS [R2+0x910], R127 ;  /* 0x0009107f02007388 */ /* 0x000fe80000000800 */
        /* <DEDUP_REMOVED lines=11> */
[----:B------:R-:W-:Y:S01]  /*2a50*/  STS [R2+0x970], R151 ;  /* 0x0009709702007388 */ /* 0x000fe20000000800 */
[----:B------:R-:W-:Y:S06]  /*2a60*/  BAR.SYNC.DEFER_BLOCKING 0x0 ;  /* 0x0000000000007b1d */ /* 0x000fec0000010000 */
[----:B------:R-:W2:Y:S04]  /*2a70*/  LDS.128 R32, [R26] ;  /* 0x000000001a207984 */ /* 0x000ea80000000c00 */
[----:B------:R-:W3:Y:S04]  /*2a80*/  LDS.128 R36, [R26+0x880] ;  /* 0x000880001a247984 */ /* 0x000ee80000000c00 */
[----:B------:R-:W4:Y:S04]  /*2a90*/  LDS.128 R40, [R26+0x1100] ;  /* 0x001100001a287984 */ /* 0x000f280000000c00 */
[----:B------:R-:W5:Y:S04]  /*2aa0*/  LDS.128 R44, [R26+0x1980] ;  /* 0x001980001a2c7984 */ /* 0x000f680000000c00 */
[----:B------:R-:W1:Y:S04]  /*2ab0*/  LDS.128 R48, [R26+0x2200] ;  /* 0x002200001a307984 */ /* 0x000e680000000c00 */
[----:B------:R-:W1:Y:S04]  /*2ac0*/  LDS.128 R12, [R26+0x2a80] ;  /* 0x002a80001a0c7984 */ /* 0x000e680000000c00 */
[----:B------:R-:W2:Y:S04]  /*2ad0*/  LDS.128 R8, [R26+0x3300] ;  /* 0x003300001a087984 */ /* 0x000ea80000000c00 */
[----:B------:R-:W2:Y:S01]  /*2ae0*/  LDS.128 R4, [R26+0x3b80] ;  /* 0x003b80001a047984 */ /* 0x000ea20000000c00 */
[----:B------:R-:W-:Y:S06]  /*2af0*/  BAR.SYNC.DEFER_BLOCKING 0x0 ;  /* 0x0000000000007b1d */ /* 0x000fec0000010000 */
[----:B------:R3:W-:Y:S04]  /*2b00*/  STS [R2], R25 ;  /* 0x0000001902007388 */ /* 0x0007e80000000800 */
[----:B------:R-:W-:Y:S04]  /*2b10*/  STS [R2+0x880], R27 ;  /* 0x0008801b02007388 */ /* 0x000fe80000000800 */
[----:B------:R4:W-:Y:S01]  /*2b20*/  STS [R2+0x10], R29 ;  /* 0x0000101d02007388 */ /* 0x0009e20000000800 */
[----:B---3--:R-:W-:-:S03]  /*2b30*/  LOP3.LUT R25, R3, 0x38, RZ, 0xfc, !PT ;  /* 0x0000003803197812 */ /* 0x008fc600078efcff */
[----:B------:R3:W-:Y:S04]  /*2b40*/  STS [R2+0x890], R31 ;  /* 0x0008901f02007388 */ /* 0x0007e80000000800 */
[----:B------:R1:W-:Y:S01]  /*2b50*/  STS [R2+0x20], R19 ;  /* 0x0000201302007388 */ /* 0x0003e20000000800 */
[----:B----4-:R-:W-:-:S03]  /*2b60*/  IMAD R29, R3, 0xc00, R18 ;  /* 0x00000c00031d7824 */ /* 0x010fc600078e0212 */
[----:B------:R4:W-:Y:S01]  /*2b70*/  STS [R2+0x8a0], R21 ;  /* 0x0008a01502007388 */ /* 0x0009e20000000800 */
[----:B------:R-:W-:-:S03]  /*2b80*/  VIADD R27, R29, 0x12000 ;  /* 0x000120001d1b7836 */ /* 0x000fc60000000000 */
[----:B------:R2:W-:Y:S01]  /*2b90*/  STS [R2+0x30], R23 ;  /* 0x0000301702007388 */ /* 0x0005e20000000800 */
[C---:B---3--:R-:W-:Y:S02]  /*2ba0*/  VIADD R31, R29.reuse, 0x18000 ;  /* 0x000180001d1f7836 */ /* 0x048fe40000000000 */
[C-C-:B-1----:R-:W-:Y:S01]  /*2bb0*/  IMAD.WIDE R18, R29.reuse, 0x2, R16.reuse ;  /* 0x000000021d127825 */ /* 0x142fe200078e0210 */
[----:B------:R-:W-:Y:S03]  /*2bc0*/  STS [R2+0x8b0], R153 ;  /* 0x0008b09902007388 */ /* 0x000fe60000000800 */
[----:B----4-:R-:W-:Y:S01]  /*2bd0*/  VIADD R21, R29, 0x6000 ;  /* 0x000060001d157836 */ /* 0x010fe20000000000 */
[----:B------:R-:W-:Y:S01]  /*2be0*/  STS [R2+0x40], R155 ;  /* 0x0000409b02007388 */ /* 0x000fe20000000800 */
[----:B--2---:R-:W-:Y:S02]  /*2bf0*/  LOP3.LUT R23, R3, 0x30, RZ, 0xfc, !PT ;  /* 0x0000003003177812 */ /* 0x004fe400078efcff */
[----:B------:R-:W-:Y:S01]  /*2c00*/  IMAD.WIDE R20, R21, 0x2, R16 ;  /* 0x0000000215147825 */ /* 0x000fe200078e0210 */
        /* <DEDUP_REMOVED lines=24> */
[----:B------:R-:W1:Y:S04]  /*2d90*/  LDS.128 R52, [R26] ;  /* 0x000000001a347984 */ /* 0x000e680000000c00 */
[----:B------:R2:W-:Y:S01]  /*2da0*/  @P3 STG.E.128 desc[UR30][R18.64], R32 ;  /* 0x0000002012003986 */ /* 0x0005e2000c101d1e */
[----:B------:R-:W-:Y:S01]  /*2db0*/  ISETP.LT.AND P3, PT, R23, R0, !P0 ;  /* 0x000000001700720c */ /* 0x000fe20004761270 */
[----:B------:R-:W-:-:S02]  /*2dc0*/  VIADD R23, R29, 0xc000 ;  /* 0x0000c0001d177836 */ /* 0x000fc40000000000 */
[----:B------:R-:W3:Y:S02]  /*2dd0*/  LDS.128 R56, [R26+0x880] ;  /* 0x000880001a387984 */ /* 0x000ee40000000c00 */
[--C-:B------:R-:W-:Y:S02]  /*2de0*/  IMAD.WIDE R22, R23, 0x2, R16.reuse ;  /* 0x0000000217167825 */ /* 0x100fe400078e0210 */
[----:B------:R4:W-:Y:S01]  /*2df0*/  @P2 STG.E.128 desc[UR30][R20.64], R36 ;  /* 0x0000002414002986 */ /* 0x0009e2000c101d1e */
[----:B------:R-:W-:Y:S02]  /*2e00*/  ISETP.LT.AND P2, PT, R25, R0, !P0 ;  /* 0x000000001900720c */ /* 0x000fe40004741270 */
[----:B------:R-:W-:Y:S01]  /*2e10*/  LOP3.LUT R25, R3, 0x40, RZ, 0xfc, !PT ;  /* 0x0000004003197812 */ /* 0x000fe200078efcff */
[----:B------:R-:W3:Y:S04]  /*2e20*/  LDS.128 R32, [R26+0x1100] ;  /* 0x001100001a207984 */ /* 0x000ee80000000c00 */
[----:B------:R-:W3:Y:S01]  /*2e30*/  LDS.128 R36, [R26+0x1980] ;  /* 0x001980001a247984 */ /* 0x000ee20000000c00 */
[----:B--2---:R-:W-:Y:S01]  /*2e40*/  IMAD.WIDE R18, R27, 0x2, R16 ;  /* 0x000000021b127825 */ /* 0x004fe200078e0210 */
[----:B------:R-:W-:-:S02]  /*2e50*/  LOP3.LUT R27, R3, 0x48, RZ, 0xfc, !PT ;  /* 0x00000048031b7812 */ /* 0x000fc400078efcff */
[----:B------:R-:W2:Y:S04]  /*2e60*/  LDS.128 R60, [R26+0x2200] ;  /* 0x002200001a3c7984 */ /* 0x000ea80000000c00 */
[----:B------:R1:W-:Y:S01]  /*2e70*/  @P1 STG.E.128 desc[UR30][R22.64], R40 ;  /* 0x0000002816001986 */ /* 0x0003e2000c101d1e */
[----:B------:R-:W-:Y:S01]  /*2e80*/  ISETP.LT.AND P1, PT, R25, R0, !P0 ;  /* 0x000000001900720c */ /* 0x000fe20004721270 */
[----:B----4-:R-:W-:Y:S01]  /*2e90*/  IMAD.WIDE R20, R31, 0x2, R16 ;  /* 0x000000021f147825 */ /* 0x010fe200078e0210 */
[----:B------:R-:W-:Y:S01]  /*2ea0*/  LOP3.LUT R25, R3, 0x50, RZ, 0xfc, !PT ;  /* 0x0000005003197812 */ /* 0x000fe200078efcff */
[----:B------:R-:W4:Y:S02]  /*2eb0*/  LDS.128 R64, [R26+0x2a80] ;  /* 0x002a80001a407984 */ /* 0x000f240000000c00 */
[----:B------:R-:W-:-:S02]  /*2ec0*/  VIADD R31, R29, 0x2a000 ;  /* 0x0002a0001d1f7836 */ /* 0x000fc40000000000 */
[----:B------:R-:W2:Y:S04]  /*2ed0*/  LDS.128 R40, [R26+0x3300] ;  /* 0x003300001a287984 */ /* 0x000ea80000000c00 */
[----:B-----5:R5:W-:Y:S01]  /*2ee0*/  @P6 STG.E.128 desc[UR30][R18.64], R44 ;  /* 0x0000002c12006986 */ /* 0x020be2000c101d1e */
[-C--:B------:R-:W-:Y:S01]  /*2ef0*/  ISETP.LT.AND P6, PT, R27, R0.reuse, !P0 ;  /* 0x000000001b00720c */ /* 0x080fe200047c1270 */
[----:B------:R-:W-:Y:S02]  /*2f00*/  VIADD R27, R29, 0x1e000 ;  /* 0x0001e0001d1b7836 */ /* 0x000fe40000000000 */
[----:B------:R3:W-:Y:S01]  /*2f10*/  @P5 STG.E.128 desc[UR30][R20.64], R48 ;  /* 0x0000003014005986 */ /* 0x0007e2000c101d1e */
[----:B------:R-:W-:Y:S01]  /*2f20*/  ISETP.LT.AND P5, PT, R25, R0, !P0 ;  /* 0x000000001900720c */ /* 0x000fe200047a1270 */
[----:B-1----:R-:W-:Y:S01]  /*2f30*/  VIADD R23, R29, 0x24000 ;  /* 0x000240001d177836 */ /* 0x002fe20000000000 */
[----:B------:R-:W-:Y:S01]  /*2f40*/  LOP3.LUT R25, R3, 0x58, RZ, 0xfc, !PT ;  /* 0x0000005803197812 */ /* 0x000fe200078efcff */
[----:B-----5:R-:W-:Y:S01]  /*2f50*/  IMAD.WIDE R18, R27, 0x2, R16 ;  /* 0x000000021b127825 */ /* 0x020fe200078e0210 */
[----:B------:R-:W-:-:S03]  /*2f60*/  LOP3.LUT R27, R3, 0x60, RZ, 0xfc, !PT ;  /* 0x00000060031b7812 */ /* 0x000fc600078efcff */
[--C-:B---3--:R-:W-:Y:S01]  /*2f70*/  IMAD.WIDE R20, R23, 0x2, R16.reuse ;  /* 0x0000000217147825 */ /* 0x108fe200078e0210 */
[----:B------:R3:W-:Y:S01]  /*2f80*/  @P4 STG.E.128 desc[UR30][R18.64], R12 ;  /* 0x0000000c12004986 */ /* 0x0007e2000c101d1e */
[-C--:B------:R-:W-:Y:S02]  /*2f90*/  ISETP.LT.AND P4, PT, R25, R0.reuse, !P0 ;  /* 0x000000001900720c */ /* 0x080fe40004781270 */
[----:B------:R-:W-:Y:S01]  /*2fa0*/  VIADD R25, R29, 0x30000 ;  /* 0x000300001d197836 */ /* 0x000fe20000000000 */
[----:B------:R5:W-:Y:S01]  /*2fb0*/  @P3 STG.E.128 desc[UR30][R20.64], R8 ;  /* 0x0000000814003986 */ /* 0x000be2000c101d1e */
[--C-:B------:R-:W-:Y:S01]  /*2fc0*/  IMAD.WIDE R22, R31, 0x2, R16.reuse ;  /* 0x000000021f167825 */ /* 0x100fe200078e0210 */
[-C--:B------:R-:W-:Y:S02]  /*2fd0*/  ISETP.LT.AND P3, PT, R27, R0.reuse, !P0 ;  /* 0x000000001b00720c */ /* 0x080fe40004761270 */
[----:B------:R-:W-:Y:S01]  /*2fe0*/  LOP3.LUT R27, R3, 0x68, RZ, 0xfc, !PT ;  /* 0x00000068031b7812 */ /* 0x000fe200078efcff */
[----:B------:R-:W-:Y:S01]  /*2ff0*/  IMAD.WIDE R24, R25, 0x2, R16 ;  /* 0x0000000219187825 */ /* 0x000fe200078e0210 */
[----:B------:R2:W-:Y:S02]  /*3000*/  @P2 STG.E.128 desc[UR30][R22.64], R4 ;  /* 0x0000000416002986 */ /* 0x0005e4000c101d1e */
[----:B------:R-:W-:Y:S01]  /*3010*/  ISETP.LT.AND P2, PT, R27, R0, !P0 ;  /* 0x000000001b00720c */ /* 0x000fe20004741270 */
[----:B------:R-:W-:Y:S01]  /*3020*/  VIADD R31, R29, 0x36000 ;  /* 0x000360001d1f7836 */ /* 0x000fe20000000000 */
[----:B------:R1:W-:Y:S01]  /*3030*/  @P1 STG.E.128 desc[UR30][R24.64], R52 ;  /* 0x0000003418001986 */ /* 0x0003e2000c101d1e */
[----:B---3--:R-:W-:-:S02]  /*3040*/  LOP3.LUT R13, R3, 0x70, RZ, 0xfc, !PT ;  /* 0x00000070030d7812 */ /* 0x008fc400078efcff */
[----:B------:R-:W-:Y:S01]  /*3050*/  LOP3.LUT R15, R3, 0x78, RZ, 0xfc, !PT ;  /* 0x00000078030f7812 */ /* 0x000fe200078efcff */
[----:B------:R-:W-:Y:S01]  /*3060*/  IMAD.WIDE R2, R31, 0x2, R16 ;  /* 0x000000021f027825 */ /* 0x000fe200078e0210 */
[-C--:B------:R-:W-:Y:S02]  /*3070*/  ISETP.LT.AND P1, PT, R13, R0.reuse, !P0 ;  /* 0x000000000d00720c */ /* 0x080fe40004721270 */
[----:B------:R-:W-:Y:S01]  /*3080*/  ISETP.LT.AND P0, PT, R15, R0, !P0 ;  /* 0x000000000f00720c */ /* 0x000fe20004701270 */
[C---:B-----5:R-:W-:Y:S01]  /*3090*/  VIADD R9, R29.reuse, 0x48000 ;  /* 0x000480001d097836 */ /* 0x060fe20000000000 */
[----:B------:R1:W-:Y:S01]  /*30a0*/  @P6 STG.E.128 desc[UR30][R2.64], R56 ;  /* 0x0000003802006986 */ /* 0x0003e2000c101d1e */
[C---:B------:R-:W-:Y:S02]  /*30b0*/  VIADD R11, R29.reuse, 0x4e000 ;  /* 0x0004e0001d0b7836 */ /* 0x040fe40000000000 */
[C---:B--2---:R-:W-:Y:S02]  /*30c0*/  VIADD R5, R29.reuse, 0x3c000 ;  /* 0x0003c0001d057836 */ /* 0x044fe40000000000 */
[----:B------:R-:W-:-:S02]  /*30d0*/  VIADD R7, R29, 0x42000 ;  /* 0x000420001d077836 */ /* 0x000fc40000000000 */
[----:B------:R-:W-:Y:S02]  /*30e0*/  VIADD R13, R29, 0x54000 ;  /* 0x000540001d0d7836 */ /* 0x000fe40000000000 */
[----:B------:R-:W-:-:S04]  /*30f0*/  IMAD.WIDE R4, R5, 0x2, R16 ;  /* 0x0000000205047825 */ /* 0x000fc800078e0210 */
[--C-:B------:R-:W-:Y:S01]  /*3100*/  IMAD.WIDE R6, R7, 0x2, R16.reuse ;  /* 0x0000000207067825 */ /* 0x100fe200078e0210 */
[----:B------:R1:W-:Y:S03]  /*3110*/  @P5 STG.E.128 desc[UR30][R4.64], R32 ;  /* 0x0000002004005986 */ /* 0x0003e6000c101d1e */
[--C-:B------:R-:W-:Y:S01]  /*3120*/  IMAD.WIDE R8, R9, 0x2, R16.reuse ;  /* 0x0000000209087825 */ /* 0x100fe200078e0210 */
[----:B------:R1:W-:Y:S03]  /*3130*/  @P4 STG.E.128 desc[UR30][R6.64], R36 ;  /* 0x0000002406004986 */ /* 0x0003e6000c101d1e */
[--C-:B------:R-:W-:Y:S01]  /*3140*/  IMAD.WIDE R10, R11, 0x2, R16.reuse ;  /* 0x000000020b0a7825 */ /* 0x100fe200078e0210 */
[----:B------:R1:W-:Y:S03]  /*3150*/  @P3 STG.E.128 desc[UR30][R8.64], R60 ;  /* 0x0000003c08003986 */ /* 0x0003e6000c101d1e */
[----:B------:R-:W-:Y:S01]  /*3160*/  IMAD.WIDE R12, R13, 0x2, R16 ;  /* 0x000000020d0c7825 */ /* 0x000fe200078e0210 */
[----:B----4-:R1:W-:Y:S04]  /*3170*/  @P2 STG.E.128 desc[UR30][R10.64], R64 ;  /* 0x000000400a002986 */ /* 0x0103e8000c101d1e */
[----:B------:R1:W-:Y:S01]  /*3180*/  @P1 STG.E.128 desc[UR30][R12.64], R40 ;  /* 0x000000280c001986 */ /* 0x0003e2000c101d1e */
[----:B------:R-:W-:Y:S05]  /*3190*/  @!P0 EXIT ;  /* 0x000000000000894d */ /* 0x000fea0003800000 */
[----:B-1----:R-:W1:Y:S01]  /*31a0*/  LDS.128 R24, [R26+0x3b80] ;  /* 0x003b80001a187984 */ /* 0x002e620000000c00 */
[----:B------:R-:W-:-:S04]  /*31b0*/  VIADD R29, R29, 0x5a000 ;  /* 0x0005a0001d1d7836 */ /* 0x000fc80000000000 */
[----:B------:R-:W-:-:S05]  /*31c0*/  IMAD.WIDE R16, R29, 0x2, R16 ;  /* 0x000000021d107825 */ /* 0x000fca00078e0210 */
[----:B-1----:R-:W-:Y:S01]  /*31d0*/  STG.E.128 desc[UR30][R16.64], R24 ;  /* 0x0000001810007986 */ /* 0x002fe2000c101d1e */
[----:B------:R-:W-:Y:S05]  /*31e0*/  EXIT ;  /* 0x000000000000794d */ /* 0x000fea0003800000 */
.L_x_1:
[----:B------:R-:W-:-:S00]  /*31f0*/  BRA `(.L_x_1) ;  /* 0xfffffffc00fc7947 */ /* 0x000fc0000383ffff */
[----:B------:R-:W-:-:S00]  /*3200*/  NOP ;  /* 0x0000000000007918 */ /* 0x000fc00000000000 */
[----:B------:R-:W-:-:S00]  /*3210*/  NOP ;  /* 0x0000000000007918 */ /* 0x000fc00000000000 */
[----:B------:R-:W-:-:S00]  /*3220*/  NOP ;  /* 0x0000000000007918 */ /* 0x000fc00000000000 */
[----:B------:R-:W-:-:S00]  /*3230*/  NOP ;  /* 0x0000000000007918 */ /* 0x000fc00000000000 */
[----:B------:R-:W-:-:S00]  /*3240*/  NOP ;  /* 0x0000000000007918 */ /* 0x000fc00000000000 */
[----:B------:R-:W-:-:S00]  /*3250*/  NOP ;  /* 0x0000000000007918 */ /* 0x000fc00000000000 */
[----:B------:R-:W-:-:S00]  /*3260*/  NOP ;  /* 0x0000000000007918 */ /* 0x000fc00000000000 */
[----:B------:R-:W-:-:S00]  /*3270*/  NOP ;  /* 0x0000000000007918 */ /* 0x000fc00000000000 */
.L_x_2:


//--------------------- .nv.shared.triton_mm      --------------------------
	.section	.nv.shared.triton_mm,"aw",@nobits
	.sectionflags	@""
	.align	16
	.zero		1024


//--------------------- .nv.constant0.triton_mm   --------------------------
	.section	.nv.constant0.triton_mm,"a",@progbits
	.sectionflags	@""
	.align	4
.nv.constant0.triton_mm:
	.zero		556
